//
// Generated by NVIDIA NVVM Compiler
//
// Compiler Build ID: CL-36424714
// Cuda compilation tools, release 13.0, V13.0.88
// Based on NVVM 20.0.0
//

.version 9.0
.target sm_100
.address_size 64

	// .globl	_Z13vanity_kernelPhPKhS1_S1_S1_jbbPi
.const .align 4 .b8 K[256] = {152, 47, 138, 66, 145, 68, 55, 113, 207, 251, 192, 181, 165, 219, 181, 233, 91, 194, 86, 57, 241, 17, 241, 89, 164, 130, 63, 146, 213, 94, 28, 171, 152, 170, 7, 216, 1, 91, 131, 18, 190, 133, 49, 36, 195, 125, 12, 85, 116, 93, 190, 114, 254, 177, 222, 128, 167, 6, 220, 155, 116, 241, 155, 193, 193, 105, 155, 228, 134, 71, 190, 239, 198, 157, 193, 15, 204, 161, 12, 36, 111, 44, 233, 45, 170, 132, 116, 74, 220, 169, 176, 92, 218, 136, 249, 118, 82, 81, 62, 152, 109, 198, 49, 168, 200, 39, 3, 176, 199, 127, 89, 191, 243, 11, 224, 198, 71, 145, 167, 213, 81, 99, 202, 6, 103, 41, 41, 20, 133, 10, 183, 39, 56, 33, 27, 46, 252, 109, 44, 77, 19, 13, 56, 83, 84, 115, 10, 101, 187, 10, 106, 118, 46, 201, 194, 129, 133, 44, 114, 146, 161, 232, 191, 162, 75, 102, 26, 168, 112, 139, 75, 194, 163, 81, 108, 199, 25, 232, 146, 209, 36, 6, 153, 214, 133, 53, 14, 244, 112, 160, 106, 16, 22, 193, 164, 25, 8, 108, 55, 30, 76, 119, 72, 39, 181, 188, 176, 52, 179, 12, 28, 57, 74, 170, 216, 78, 79, 202, 156, 91, 243, 111, 46, 104, 238, 130, 143, 116, 111, 99, 165, 120, 20, 120, 200, 132, 8, 2, 199, 140, 250, 255, 190, 144, 235, 108, 80, 164, 247, 163, 249, 190, 242, 120, 113, 198};

.visible .entry _Z13vanity_kernelPhPKhS1_S1_S1_jbbPi(
	.param .u64 .ptr .align 1 _Z13vanity_kernelPhPKhS1_S1_S1_jbbPi_param_0,
	.param .u64 .ptr .align 1 _Z13vanity_kernelPhPKhS1_S1_S1_jbbPi_param_1,
	.param .u64 .ptr .align 1 _Z13vanity_kernelPhPKhS1_S1_S1_jbbPi_param_2,
	.param .u64 .ptr .align 1 _Z13vanity_kernelPhPKhS1_S1_S1_jbbPi_param_3,
	.param .u64 .ptr .align 1 _Z13vanity_kernelPhPKhS1_S1_S1_jbbPi_param_4,
	.param .u32 _Z13vanity_kernelPhPKhS1_S1_S1_jbbPi_param_5,
	.param .u8 _Z13vanity_kernelPhPKhS1_S1_S1_jbbPi_param_6,
	.param .u8 _Z13vanity_kernelPhPKhS1_S1_S1_jbbPi_param_7,
	.param .u64 .ptr .align 1 _Z13vanity_kernelPhPKhS1_S1_S1_jbbPi_param_8
)
{
	.local .align 16 .b8 	__local_depot0[288];
	.reg .b64 	%SP;
	.reg .b64 	%SPL;
	.reg .pred 	%p<19>;
	.reg .b16 	%rs<116>;
	.reg .b32 	%r<736>;
	.reg .b64 	%rd<44>;

	mov.u64 	%SPL, __local_depot0;
	ld.param.u64 	%rd10, [_Z13vanity_kernelPhPKhS1_S1_S1_jbbPi_param_1];
	ld.param.u64 	%rd11, [_Z13vanity_kernelPhPKhS1_S1_S1_jbbPi_param_2];
	ld.param.u64 	%rd12, [_Z13vanity_kernelPhPKhS1_S1_S1_jbbPi_param_3];
	ld.param.u64 	%rd13, [_Z13vanity_kernelPhPKhS1_S1_S1_jbbPi_param_4];
	ld.param.u64 	%rd14, [_Z13vanity_kernelPhPKhS1_S1_S1_jbbPi_param_8];
	cvta.to.global.u64 	%rd15, %rd11;
	cvta.to.global.u64 	%rd16, %rd10;
	cvta.to.global.u64 	%rd1, %rd13;
	cvta.to.global.u64 	%rd2, %rd14;
	add.u64 	%rd3, %SPL, 0;
	add.u64 	%rd4, %SPL, 0;
	add.u64 	%rd5, %SPL, 256;
	mov.u32 	%r88, %ctaid.x;
	mov.u32 	%r89, %ntid.x;
	mov.u32 	%r90, %tid.x;
	mad.lo.s32 	%r91, %r88, %r89, %r90;
	shr.u32 	%r92, %r91, 8;
	cvta.to.global.u64 	%rd20, %rd12;
	ld.global.u8 	%r93, [%rd20];
	xor.b32  	%r94, %r92, %r93;
	xor.b32  	%r95, %r94, %r91;
	cvt.u16.u32 	%rs100, %r95;
	ld.global.u8 	%r96, [%rd20+1];
	xor.b32  	%r97, %r92, %r96;
	xor.b32  	%r98, %r97, %r91;
	cvt.u16.u32 	%rs99, %r98;
	ld.global.u8 	%r99, [%rd20+2];
	xor.b32  	%r100, %r92, %r99;
	xor.b32  	%r101, %r100, %r91;
	cvt.u16.u32 	%rs98, %r101;
	ld.global.u8 	%r102, [%rd20+3];
	xor.b32  	%r103, %r92, %r102;
	xor.b32  	%r104, %r103, %r91;
	cvt.u16.u32 	%rs97, %r104;
	ld.global.u8 	%r105, [%rd20+4];
	xor.b32  	%r106, %r92, %r105;
	xor.b32  	%r107, %r106, %r91;
	cvt.u16.u32 	%rs101, %r107;
	ld.global.u8 	%r108, [%rd20+5];
	xor.b32  	%r109, %r92, %r108;
	xor.b32  	%r110, %r109, %r91;
	cvt.u16.u32 	%rs102, %r110;
	ld.global.u8 	%r111, [%rd20+6];
	xor.b32  	%r112, %r92, %r111;
	xor.b32  	%r113, %r112, %r91;
	cvt.u16.u32 	%rs103, %r113;
	ld.global.u8 	%r114, [%rd20+7];
	xor.b32  	%r115, %r92, %r114;
	xor.b32  	%r116, %r115, %r91;
	cvt.u16.u32 	%rs104, %r116;
	ld.global.u8 	%r117, [%rd20+8];
	xor.b32  	%r118, %r92, %r117;
	xor.b32  	%r119, %r118, %r91;
	cvt.u16.u32 	%rs105, %r119;
	ld.global.u8 	%r120, [%rd20+9];
	xor.b32  	%r121, %r92, %r120;
	xor.b32  	%r122, %r121, %r91;
	cvt.u16.u32 	%rs106, %r122;
	ld.global.u8 	%r123, [%rd20+10];
	xor.b32  	%r124, %r92, %r123;
	xor.b32  	%r125, %r124, %r91;
	cvt.u16.u32 	%rs107, %r125;
	ld.global.u8 	%r126, [%rd20+11];
	xor.b32  	%r127, %r92, %r126;
	xor.b32  	%r128, %r127, %r91;
	cvt.u16.u32 	%rs108, %r128;
	ld.global.u8 	%r129, [%rd20+12];
	xor.b32  	%r130, %r92, %r129;
	xor.b32  	%r131, %r130, %r91;
	cvt.u16.u32 	%rs109, %r131;
	ld.global.u8 	%r132, [%rd20+13];
	xor.b32  	%r133, %r92, %r132;
	xor.b32  	%r134, %r133, %r91;
	cvt.u16.u32 	%rs110, %r134;
	ld.global.u8 	%r135, [%rd20+14];
	xor.b32  	%r136, %r92, %r135;
	xor.b32  	%r137, %r136, %r91;
	cvt.u16.u32 	%rs111, %r137;
	ld.global.u8 	%r138, [%rd20+15];
	xor.b32  	%r139, %r92, %r138;
	xor.b32  	%r140, %r139, %r91;
	cvt.u16.u32 	%rs112, %r140;
	ld.global.u8 	%r141, [%rd16+1];
	ld.global.u8 	%r142, [%rd15+1];
	ld.global.u8 	%rs59, [%rd16+2];
	ld.global.u8 	%rs60, [%rd15+2];
	ld.global.u8 	%r143, [%rd16+3];
	ld.global.u8 	%r144, [%rd15+3];
	ld.global.u8 	%r145, [%rd16+5];
	ld.global.u8 	%r146, [%rd15+5];
	ld.global.u8 	%rs61, [%rd16+6];
	ld.global.u8 	%rs62, [%rd15+6];
	ld.global.u8 	%r147, [%rd16+7];
	ld.global.u8 	%r148, [%rd15+7];
	ld.global.u8 	%r149, [%rd16+9];
	ld.global.u8 	%r150, [%rd15+9];
	ld.global.u8 	%rs63, [%rd16+10];
	ld.global.u8 	%rs64, [%rd15+10];
	ld.global.u8 	%r151, [%rd16+11];
	ld.global.u8 	%r152, [%rd15+11];
	ld.global.u8 	%r153, [%rd16+13];
	ld.global.u8 	%r154, [%rd15+13];
	ld.global.u8 	%rs65, [%rd16+14];
	ld.global.u8 	%rs66, [%rd15+14];
	ld.global.u8 	%r155, [%rd16+15];
	ld.global.u8 	%r156, [%rd15+15];
	ld.global.u8 	%r157, [%rd16+17];
	ld.global.u8 	%r158, [%rd15+17];
	ld.global.u8 	%rs67, [%rd16+18];
	ld.global.u8 	%rs68, [%rd15+18];
	ld.global.u8 	%r159, [%rd16+19];
	ld.global.u8 	%r160, [%rd15+19];
	ld.global.u8 	%r161, [%rd16+21];
	ld.global.u8 	%r162, [%rd15+21];
	ld.global.u8 	%rs69, [%rd16+22];
	ld.global.u8 	%rs70, [%rd15+22];
	ld.global.u8 	%r163, [%rd16+23];
	ld.global.u8 	%r164, [%rd15+23];
	ld.global.u8 	%r165, [%rd16+25];
	ld.global.u8 	%r166, [%rd15+25];
	ld.global.u8 	%rs71, [%rd16+26];
	ld.global.u8 	%rs72, [%rd15+26];
	ld.global.u8 	%r167, [%rd16+27];
	ld.global.u8 	%r168, [%rd15+27];
	ld.global.u8 	%r169, [%rd16+29];
	ld.global.u8 	%r170, [%rd15+29];
	ld.global.u8 	%rs73, [%rd16+30];
	ld.global.u8 	%rs74, [%rd15+30];
	ld.global.u8 	%r171, [%rd16+31];
	ld.global.u8 	%r172, [%rd15+31];
	ld.global.u8 	%r173, [%rd16];
	shl.b32 	%r174, %r173, 24;
	shl.b32 	%r175, %r141, 16;
	or.b32  	%r176, %r175, %r174;
	mul.wide.u16 	%r177, %rs59, 256;
	or.b32  	%r178, %r176, %r177;
	or.b32  	%r1, %r178, %r143;
	ld.global.u8 	%r179, [%rd16+4];
	shl.b32 	%r180, %r179, 24;
	shl.b32 	%r181, %r145, 16;
	or.b32  	%r182, %r181, %r180;
	mul.wide.u16 	%r183, %rs61, 256;
	or.b32  	%r184, %r182, %r183;
	or.b32  	%r2, %r184, %r147;
	ld.global.u8 	%r185, [%rd16+8];
	shl.b32 	%r186, %r185, 24;
	shl.b32 	%r187, %r149, 16;
	or.b32  	%r188, %r187, %r186;
	mul.wide.u16 	%r189, %rs63, 256;
	or.b32  	%r190, %r188, %r189;
	or.b32  	%r3, %r190, %r151;
	ld.global.u8 	%r191, [%rd16+12];
	shl.b32 	%r192, %r191, 24;
	shl.b32 	%r193, %r153, 16;
	or.b32  	%r194, %r193, %r192;
	mul.wide.u16 	%r195, %rs65, 256;
	or.b32  	%r196, %r194, %r195;
	or.b32  	%r4, %r196, %r155;
	ld.global.u8 	%r197, [%rd16+16];
	shl.b32 	%r198, %r197, 24;
	shl.b32 	%r199, %r157, 16;
	or.b32  	%r200, %r199, %r198;
	mul.wide.u16 	%r201, %rs67, 256;
	or.b32  	%r202, %r200, %r201;
	or.b32  	%r5, %r202, %r159;
	ld.global.u8 	%r203, [%rd16+20];
	shl.b32 	%r204, %r203, 24;
	shl.b32 	%r205, %r161, 16;
	or.b32  	%r206, %r205, %r204;
	mul.wide.u16 	%r207, %rs69, 256;
	or.b32  	%r208, %r206, %r207;
	or.b32  	%r6, %r208, %r163;
	ld.global.u8 	%r209, [%rd16+24];
	shl.b32 	%r210, %r209, 24;
	shl.b32 	%r211, %r165, 16;
	or.b32  	%r212, %r211, %r210;
	mul.wide.u16 	%r213, %rs71, 256;
	or.b32  	%r214, %r212, %r213;
	or.b32  	%r7, %r214, %r167;
	ld.global.u8 	%r215, [%rd16+28];
	shl.b32 	%r216, %r215, 24;
	shl.b32 	%r217, %r169, 16;
	or.b32  	%r218, %r217, %r216;
	mul.wide.u16 	%r219, %rs73, 256;
	or.b32  	%r220, %r218, %r219;
	or.b32  	%r8, %r220, %r171;
	ld.global.u8 	%r221, [%rd15];
	shl.b32 	%r222, %r221, 24;
	shl.b32 	%r223, %r142, 16;
	or.b32  	%r224, %r223, %r222;
	mul.wide.u16 	%r225, %rs60, 256;
	or.b32  	%r226, %r224, %r225;
	or.b32  	%r9, %r226, %r144;
	ld.global.u8 	%r227, [%rd15+4];
	shl.b32 	%r228, %r227, 24;
	shl.b32 	%r229, %r146, 16;
	or.b32  	%r230, %r229, %r228;
	mul.wide.u16 	%r231, %rs62, 256;
	or.b32  	%r232, %r230, %r231;
	or.b32  	%r10, %r232, %r148;
	ld.global.u8 	%r233, [%rd15+8];
	shl.b32 	%r234, %r233, 24;
	shl.b32 	%r235, %r150, 16;
	or.b32  	%r236, %r235, %r234;
	mul.wide.u16 	%r237, %rs64, 256;
	or.b32  	%r238, %r236, %r237;
	or.b32  	%r11, %r238, %r152;
	ld.global.u8 	%r239, [%rd15+12];
	shl.b32 	%r240, %r239, 24;
	shl.b32 	%r241, %r154, 16;
	or.b32  	%r242, %r241, %r240;
	mul.wide.u16 	%r243, %rs66, 256;
	or.b32  	%r244, %r242, %r243;
	or.b32  	%r12, %r244, %r156;
	ld.global.u8 	%r245, [%rd15+16];
	shl.b32 	%r246, %r245, 24;
	shl.b32 	%r247, %r158, 16;
	or.b32  	%r248, %r247, %r246;
	mul.wide.u16 	%r249, %rs68, 256;
	or.b32  	%r250, %r248, %r249;
	or.b32  	%r13, %r250, %r160;
	ld.global.u8 	%r251, [%rd15+20];
	shl.b32 	%r252, %r251, 24;
	shl.b32 	%r253, %r162, 16;
	or.b32  	%r254, %r253, %r252;
	mul.wide.u16 	%r255, %rs70, 256;
	or.b32  	%r256, %r254, %r255;
	or.b32  	%r14, %r256, %r164;
	ld.global.u8 	%r257, [%rd15+24];
	shl.b32 	%r258, %r257, 24;
	shl.b32 	%r259, %r166, 16;
	or.b32  	%r260, %r259, %r258;
	mul.wide.u16 	%r261, %rs72, 256;
	or.b32  	%r262, %r260, %r261;
	or.b32  	%r15, %r262, %r168;
	ld.global.u8 	%r263, [%rd15+28];
	shl.b32 	%r264, %r263, 24;
	shl.b32 	%r265, %r170, 16;
	or.b32  	%r266, %r265, %r264;
	mul.wide.u16 	%r267, %rs74, 256;
	or.b32  	%r268, %r266, %r267;
	or.b32  	%r16, %r268, %r172;
	add.s64 	%rd6, %rd4, 36;
	mov.b32 	%r705, 0;
$L__BB0_1:
	atom.global.or.b32 	%r269, [%rd2], 0;
	setp.ne.s32 	%p1, %r269, 0;
	@%p1 bra 	$L__BB0_22;
	cvt.u16.u32 	%rs75, %r705;
	add.s16 	%rs100, %rs100, %rs75;
	add.s16 	%rs99, %rs99, %rs75;
	add.s16 	%rs98, %rs98, %rs75;
	add.s16 	%rs97, %rs97, %rs75;
	add.s16 	%rs101, %rs101, %rs75;
	add.s16 	%rs102, %rs102, %rs75;
	add.s16 	%rs103, %rs103, %rs75;
	add.s16 	%rs104, %rs104, %rs75;
	add.s16 	%rs105, %rs105, %rs75;
	add.s16 	%rs106, %rs106, %rs75;
	add.s16 	%rs107, %rs107, %rs75;
	add.s16 	%rs108, %rs108, %rs75;
	add.s16 	%rs109, %rs109, %rs75;
	add.s16 	%rs110, %rs110, %rs75;
	add.s16 	%rs111, %rs111, %rs75;
	add.s16 	%rs112, %rs112, %rs75;
	st.local.v4.u32 	[%rd4], {%r1, %r2, %r3, %r4};
	st.local.v4.u32 	[%rd4+16], {%r5, %r6, %r7, %r8};
	cvt.u32.u16 	%r271, %rs100;
	shl.b32 	%r272, %r271, 24;
	cvt.u32.u16 	%r273, %rs99;
	shl.b32 	%r274, %r273, 16;
	and.b32  	%r275, %r274, 16711680;
	or.b32  	%r276, %r275, %r272;
	and.b16  	%rs76, %rs98, 255;
	mul.wide.u16 	%r277, %rs76, 256;
	or.b32  	%r278, %r276, %r277;
	cvt.u32.u16 	%r279, %rs97;
	and.b32  	%r280, %r279, 255;
	or.b32  	%r281, %r278, %r280;
	cvt.u32.u16 	%r282, %rs101;
	shl.b32 	%r283, %r282, 24;
	cvt.u32.u16 	%r284, %rs102;
	shl.b32 	%r285, %r284, 16;
	and.b32  	%r286, %r285, 16711680;
	or.b32  	%r287, %r286, %r283;
	and.b16  	%rs77, %rs103, 255;
	mul.wide.u16 	%r288, %rs77, 256;
	or.b32  	%r289, %r287, %r288;
	cvt.u32.u16 	%r290, %rs104;
	and.b32  	%r291, %r290, 255;
	or.b32  	%r292, %r289, %r291;
	cvt.u32.u16 	%r293, %rs105;
	shl.b32 	%r294, %r293, 24;
	cvt.u32.u16 	%r295, %rs106;
	shl.b32 	%r296, %r295, 16;
	and.b32  	%r297, %r296, 16711680;
	or.b32  	%r298, %r297, %r294;
	and.b16  	%rs78, %rs107, 255;
	mul.wide.u16 	%r299, %rs78, 256;
	or.b32  	%r300, %r298, %r299;
	cvt.u32.u16 	%r301, %rs108;
	and.b32  	%r302, %r301, 255;
	or.b32  	%r303, %r300, %r302;
	cvt.u32.u16 	%r304, %rs109;
	shl.b32 	%r305, %r304, 24;
	cvt.u32.u16 	%r306, %rs110;
	shl.b32 	%r307, %r306, 16;
	and.b32  	%r308, %r307, 16711680;
	or.b32  	%r309, %r308, %r305;
	and.b16  	%rs79, %rs111, 255;
	mul.wide.u16 	%r310, %rs79, 256;
	or.b32  	%r311, %r309, %r310;
	cvt.u32.u16 	%r312, %rs112;
	and.b32  	%r313, %r312, 255;
	or.b32  	%r314, %r311, %r313;
	st.local.v4.u32 	[%rd4+32], {%r281, %r292, %r303, %r314};
	st.local.v4.u32 	[%rd4+48], {%r9, %r10, %r11, %r12};
	mov.b32 	%r706, 0;
	mov.u64 	%rd43, %rd6;
	mov.u32 	%r707, %r9;
	mov.u32 	%r708, %r12;
	mov.u32 	%r709, %r1;
	mov.u32 	%r710, %r11;
$L__BB0_3:
	shf.l.wrap.b32 	%r315, %r710, %r710, 15;
	shf.l.wrap.b32 	%r316, %r710, %r710, 13;
	xor.b32  	%r317, %r315, %r316;
	shr.u32 	%r318, %r710, 10;
	xor.b32  	%r319, %r317, %r318;
	ld.local.u32 	%r320, [%rd43];
	add.s32 	%r321, %r319, %r320;
	ld.local.u32 	%r322, [%rd43+-32];
	shf.l.wrap.b32 	%r323, %r322, %r322, 25;
	shf.l.wrap.b32 	%r324, %r322, %r322, 14;
	xor.b32  	%r325, %r323, %r324;
	shr.u32 	%r326, %r322, 3;
	xor.b32  	%r327, %r325, %r326;
	add.s32 	%r328, %r321, %r709;
	add.s32 	%r23, %r328, %r327;
	shf.l.wrap.b32 	%r329, %r708, %r708, 15;
	shf.l.wrap.b32 	%r330, %r708, %r708, 13;
	xor.b32  	%r331, %r329, %r330;
	shr.u32 	%r332, %r708, 10;
	xor.b32  	%r333, %r331, %r332;
	ld.local.v2.u32 	{%r334, %r335}, [%rd43+4];
	add.s32 	%r336, %r333, %r334;
	ld.local.v2.u32 	{%r337, %r338}, [%rd43+-28];
	shf.l.wrap.b32 	%r339, %r337, %r337, 25;
	shf.l.wrap.b32 	%r340, %r337, %r337, 14;
	xor.b32  	%r341, %r339, %r340;
	shr.u32 	%r342, %r337, 3;
	xor.b32  	%r343, %r341, %r342;
	add.s32 	%r344, %r336, %r322;
	add.s32 	%r345, %r344, %r343;
	shf.l.wrap.b32 	%r346, %r23, %r23, 15;
	shf.l.wrap.b32 	%r347, %r23, %r23, 13;
	xor.b32  	%r348, %r346, %r347;
	shr.u32 	%r349, %r23, 10;
	xor.b32  	%r350, %r348, %r349;
	add.s32 	%r351, %r350, %r335;
	shf.l.wrap.b32 	%r352, %r338, %r338, 25;
	shf.l.wrap.b32 	%r353, %r338, %r338, 14;
	xor.b32  	%r354, %r352, %r353;
	shr.u32 	%r355, %r338, 3;
	xor.b32  	%r356, %r354, %r355;
	add.s32 	%r357, %r351, %r337;
	add.s32 	%r710, %r357, %r356;
	shf.l.wrap.b32 	%r358, %r345, %r345, 15;
	shf.l.wrap.b32 	%r359, %r345, %r345, 13;
	xor.b32  	%r360, %r358, %r359;
	shr.u32 	%r361, %r345, 10;
	xor.b32  	%r362, %r360, %r361;
	add.s32 	%r363, %r362, %r707;
	ld.local.u32 	%r709, [%rd43+-20];
	shf.l.wrap.b32 	%r364, %r709, %r709, 25;
	shf.l.wrap.b32 	%r365, %r709, %r709, 14;
	xor.b32  	%r366, %r364, %r365;
	shr.u32 	%r367, %r709, 3;
	xor.b32  	%r368, %r366, %r367;
	add.s32 	%r369, %r363, %r338;
	add.s32 	%r708, %r369, %r368;
	st.local.v4.u32 	[%rd43+28], {%r23, %r345, %r710, %r708};
	add.s32 	%r706, %r706, 4;
	add.s64 	%rd43, %rd43, 16;
	setp.ne.s32 	%p2, %r706, 48;
	mov.u32 	%r707, %r23;
	@%p2 bra 	$L__BB0_3;
	mov.b32 	%r719, 1541459225;
	mov.b32 	%r718, 528734635;
	mov.b32 	%r717, -1694144372;
	mov.b32 	%r716, 1359893119;
	mov.b32 	%r715, -1521486534;
	mov.b32 	%r714, 1013904242;
	mov.b32 	%r713, -1150833019;
	mov.b32 	%r712, 1779033703;
	mov.b32 	%r711, 0;
$L__BB0_5:
	shf.l.wrap.b32 	%r379, %r716, %r716, 26;
	shf.l.wrap.b32 	%r380, %r716, %r716, 21;
	xor.b32  	%r381, %r379, %r380;
	shf.l.wrap.b32 	%r382, %r716, %r716, 7;
	xor.b32  	%r383, %r381, %r382;
	and.b32  	%r384, %r716, %r717;
	not.b32 	%r385, %r716;
	and.b32  	%r386, %r718, %r385;
	or.b32  	%r387, %r384, %r386;
	mul.wide.u32 	%rd21, %r711, 4;
	mov.u64 	%rd22, K;
	add.s64 	%rd23, %rd22, %rd21;
	ld.const.u32 	%r388, [%rd23];
	add.s64 	%rd24, %rd4, %rd21;
	ld.local.v4.u32 	{%r389, %r390, %r391, %r392}, [%rd24];
	add.s32 	%r393, %r387, %r719;
	add.s32 	%r394, %r393, %r383;
	add.s32 	%r395, %r394, %r388;
	add.s32 	%r396, %r395, %r389;
	shf.l.wrap.b32 	%r397, %r712, %r712, 30;
	shf.l.wrap.b32 	%r398, %r712, %r712, 19;
	xor.b32  	%r399, %r397, %r398;
	shf.l.wrap.b32 	%r400, %r712, %r712, 10;
	xor.b32  	%r401, %r399, %r400;
	xor.b32  	%r402, %r713, %r714;
	and.b32  	%r403, %r712, %r402;
	and.b32  	%r404, %r713, %r714;
	xor.b32  	%r405, %r403, %r404;
	add.s32 	%r406, %r401, %r405;
	add.s32 	%r719, %r396, %r715;
	add.s32 	%r715, %r406, %r396;
	shf.l.wrap.b32 	%r407, %r719, %r719, 26;
	shf.l.wrap.b32 	%r408, %r719, %r719, 21;
	xor.b32  	%r409, %r407, %r408;
	shf.l.wrap.b32 	%r410, %r719, %r719, 7;
	xor.b32  	%r411, %r409, %r410;
	and.b32  	%r412, %r719, %r716;
	not.b32 	%r413, %r719;
	and.b32  	%r414, %r717, %r413;
	or.b32  	%r415, %r412, %r414;
	ld.const.u32 	%r416, [%rd23+4];
	add.s32 	%r417, %r415, %r718;
	add.s32 	%r418, %r417, %r411;
	add.s32 	%r419, %r418, %r416;
	add.s32 	%r420, %r419, %r390;
	shf.l.wrap.b32 	%r421, %r715, %r715, 30;
	shf.l.wrap.b32 	%r422, %r715, %r715, 19;
	xor.b32  	%r423, %r421, %r422;
	shf.l.wrap.b32 	%r424, %r715, %r715, 10;
	xor.b32  	%r425, %r423, %r424;
	xor.b32  	%r426, %r712, %r713;
	and.b32  	%r427, %r715, %r426;
	and.b32  	%r428, %r712, %r713;
	xor.b32  	%r429, %r427, %r428;
	add.s32 	%r430, %r425, %r429;
	add.s32 	%r718, %r420, %r714;
	add.s32 	%r714, %r430, %r420;
	shf.l.wrap.b32 	%r431, %r718, %r718, 26;
	shf.l.wrap.b32 	%r432, %r718, %r718, 21;
	xor.b32  	%r433, %r431, %r432;
	shf.l.wrap.b32 	%r434, %r718, %r718, 7;
	xor.b32  	%r435, %r433, %r434;
	and.b32  	%r436, %r718, %r719;
	not.b32 	%r437, %r718;
	and.b32  	%r438, %r716, %r437;
	or.b32  	%r439, %r436, %r438;
	ld.const.u32 	%r440, [%rd23+8];
	add.s32 	%r441, %r439, %r717;
	add.s32 	%r442, %r441, %r435;
	add.s32 	%r443, %r442, %r440;
	add.s32 	%r444, %r443, %r391;
	shf.l.wrap.b32 	%r445, %r714, %r714, 30;
	shf.l.wrap.b32 	%r446, %r714, %r714, 19;
	xor.b32  	%r447, %r445, %r446;
	shf.l.wrap.b32 	%r448, %r714, %r714, 10;
	xor.b32  	%r449, %r447, %r448;
	xor.b32  	%r450, %r715, %r712;
	and.b32  	%r451, %r714, %r450;
	and.b32  	%r452, %r715, %r712;
	xor.b32  	%r453, %r451, %r452;
	add.s32 	%r454, %r449, %r453;
	add.s32 	%r717, %r444, %r713;
	add.s32 	%r713, %r454, %r444;
	shf.l.wrap.b32 	%r455, %r717, %r717, 26;
	shf.l.wrap.b32 	%r456, %r717, %r717, 21;
	xor.b32  	%r457, %r455, %r456;
	shf.l.wrap.b32 	%r458, %r717, %r717, 7;
	xor.b32  	%r459, %r457, %r458;
	and.b32  	%r460, %r717, %r718;
	not.b32 	%r461, %r717;
	and.b32  	%r462, %r719, %r461;
	or.b32  	%r463, %r460, %r462;
	ld.const.u32 	%r464, [%rd23+12];
	add.s32 	%r465, %r463, %r716;
	add.s32 	%r466, %r465, %r459;
	add.s32 	%r467, %r466, %r464;
	add.s32 	%r468, %r467, %r392;
	shf.l.wrap.b32 	%r469, %r713, %r713, 30;
	shf.l.wrap.b32 	%r470, %r713, %r713, 19;
	xor.b32  	%r471, %r469, %r470;
	shf.l.wrap.b32 	%r472, %r713, %r713, 10;
	xor.b32  	%r473, %r471, %r472;
	xor.b32  	%r474, %r714, %r715;
	and.b32  	%r475, %r713, %r474;
	and.b32  	%r476, %r714, %r715;
	xor.b32  	%r477, %r475, %r476;
	add.s32 	%r478, %r473, %r477;
	add.s32 	%r716, %r468, %r712;
	add.s32 	%r712, %r478, %r468;
	add.s32 	%r711, %r711, 4;
	setp.ne.s32 	%p3, %r711, 64;
	@%p3 bra 	$L__BB0_5;
	add.s32 	%r46, %r712, 1779033703;
	add.s32 	%r47, %r713, -1150833019;
	add.s32 	%r48, %r714, 1013904242;
	add.s32 	%r49, %r715, -1521486534;
	add.s32 	%r50, %r716, 1359893119;
	add.s32 	%r51, %r717, -1694144372;
	add.s32 	%r52, %r718, 528734635;
	add.s32 	%r53, %r719, 1541459225;
	st.local.v4.u32 	[%rd3], {%r13, %r14, %r15, %r16};
	mov.b32 	%r720, 0;
	mov.b32 	%r482, -2147483648;
	st.local.v4.u32 	[%rd3+16], {%r482, %r720, %r720, %r720};
	st.local.v4.u32 	[%rd3+32], {%r720, %r720, %r720, %r720};
	mov.b32 	%r721, 640;
	st.local.v4.u32 	[%rd3+48], {%r720, %r720, %r11, %r721};
	mov.b32 	%r724, 16;
	mov.u32 	%r722, %r13;
	mov.u32 	%r723, %r11;
$L__BB0_7:
	shf.l.wrap.b32 	%r483, %r723, %r723, 15;
	shf.l.wrap.b32 	%r484, %r723, %r723, 13;
	xor.b32  	%r485, %r483, %r484;
	shr.u32 	%r486, %r723, 10;
	xor.b32  	%r487, %r485, %r486;
	add.s32 	%r488, %r724, -7;
	mul.wide.u32 	%rd25, %r488, 4;
	add.s64 	%rd26, %rd3, %rd25;
	ld.local.u32 	%r489, [%rd26];
	add.s32 	%r490, %r487, %r489;
	ld.local.u32 	%r491, [%rd26+-32];
	shf.l.wrap.b32 	%r492, %r491, %r491, 25;
	shf.l.wrap.b32 	%r493, %r491, %r491, 14;
	xor.b32  	%r494, %r492, %r493;
	shr.u32 	%r495, %r491, 3;
	xor.b32  	%r496, %r494, %r495;
	add.s32 	%r497, %r490, %r722;
	add.s32 	%r59, %r497, %r496;
	shf.l.wrap.b32 	%r498, %r721, %r721, 15;
	shf.l.wrap.b32 	%r499, %r721, %r721, 13;
	xor.b32  	%r500, %r498, %r499;
	shr.u32 	%r501, %r721, 10;
	xor.b32  	%r502, %r500, %r501;
	ld.local.v2.u32 	{%r503, %r504}, [%rd26+4];
	add.s32 	%r505, %r502, %r503;
	ld.local.v2.u32 	{%r506, %r507}, [%rd26+-28];
	shf.l.wrap.b32 	%r508, %r506, %r506, 25;
	shf.l.wrap.b32 	%r509, %r506, %r506, 14;
	xor.b32  	%r510, %r508, %r509;
	shr.u32 	%r511, %r506, 3;
	xor.b32  	%r512, %r510, %r511;
	add.s32 	%r513, %r505, %r491;
	add.s32 	%r514, %r513, %r512;
	shf.l.wrap.b32 	%r515, %r59, %r59, 15;
	shf.l.wrap.b32 	%r516, %r59, %r59, 13;
	xor.b32  	%r517, %r515, %r516;
	shr.u32 	%r518, %r59, 10;
	xor.b32  	%r519, %r517, %r518;
	add.s32 	%r520, %r519, %r504;
	shf.l.wrap.b32 	%r521, %r507, %r507, 25;
	shf.l.wrap.b32 	%r522, %r507, %r507, 14;
	xor.b32  	%r523, %r521, %r522;
	shr.u32 	%r524, %r507, 3;
	xor.b32  	%r525, %r523, %r524;
	add.s32 	%r526, %r520, %r506;
	add.s32 	%r723, %r526, %r525;
	shf.l.wrap.b32 	%r527, %r514, %r514, 15;
	shf.l.wrap.b32 	%r528, %r514, %r514, 13;
	xor.b32  	%r529, %r527, %r528;
	shr.u32 	%r530, %r514, 10;
	xor.b32  	%r531, %r529, %r530;
	add.s32 	%r532, %r531, %r720;
	ld.local.u32 	%r722, [%rd26+-20];
	shf.l.wrap.b32 	%r533, %r722, %r722, 25;
	shf.l.wrap.b32 	%r534, %r722, %r722, 14;
	xor.b32  	%r535, %r533, %r534;
	shr.u32 	%r536, %r722, 3;
	xor.b32  	%r537, %r535, %r536;
	add.s32 	%r538, %r532, %r507;
	add.s32 	%r721, %r538, %r537;
	st.local.v4.u32 	[%rd26+28], {%r59, %r514, %r723, %r721};
	add.s32 	%r724, %r724, 4;
	setp.ne.s32 	%p4, %r724, 64;
	mov.u32 	%r720, %r59;
	@%p4 bra 	$L__BB0_7;
	mov.b32 	%r725, 0;
	mov.u32 	%r726, %r46;
	mov.u32 	%r727, %r47;
	mov.u32 	%r728, %r48;
	mov.u32 	%r729, %r49;
	mov.u32 	%r730, %r50;
	mov.u32 	%r731, %r51;
	mov.u32 	%r732, %r52;
	mov.u32 	%r733, %r53;
$L__BB0_9:
	shf.l.wrap.b32 	%r540, %r730, %r730, 26;
	shf.l.wrap.b32 	%r541, %r730, %r730, 21;
	xor.b32  	%r542, %r540, %r541;
	shf.l.wrap.b32 	%r543, %r730, %r730, 7;
	xor.b32  	%r544, %r542, %r543;
	and.b32  	%r545, %r730, %r731;
	not.b32 	%r546, %r730;
	and.b32  	%r547, %r732, %r546;
	or.b32  	%r548, %r545, %r547;
	mul.wide.u32 	%rd27, %r725, 4;
	mov.u64 	%rd28, K;
	add.s64 	%rd29, %rd28, %rd27;
	ld.const.u32 	%r549, [%rd29];
	add.s64 	%rd30, %rd3, %rd27;
	ld.local.v4.u32 	{%r550, %r551, %r552, %r553}, [%rd30];
	add.s32 	%r554, %r548, %r733;
	add.s32 	%r555, %r554, %r544;
	add.s32 	%r556, %r555, %r549;
	add.s32 	%r557, %r556, %r550;
	shf.l.wrap.b32 	%r558, %r726, %r726, 30;
	shf.l.wrap.b32 	%r559, %r726, %r726, 19;
	xor.b32  	%r560, %r558, %r559;
	shf.l.wrap.b32 	%r561, %r726, %r726, 10;
	xor.b32  	%r562, %r560, %r561;
	xor.b32  	%r563, %r727, %r728;
	and.b32  	%r564, %r726, %r563;
	and.b32  	%r565, %r727, %r728;
	xor.b32  	%r566, %r564, %r565;
	add.s32 	%r567, %r562, %r566;
	add.s32 	%r733, %r557, %r729;
	add.s32 	%r729, %r567, %r557;
	shf.l.wrap.b32 	%r568, %r733, %r733, 26;
	shf.l.wrap.b32 	%r569, %r733, %r733, 21;
	xor.b32  	%r570, %r568, %r569;
	shf.l.wrap.b32 	%r571, %r733, %r733, 7;
	xor.b32  	%r572, %r570, %r571;
	and.b32  	%r573, %r733, %r730;
	not.b32 	%r574, %r733;
	and.b32  	%r575, %r731, %r574;
	or.b32  	%r576, %r573, %r575;
	ld.const.u32 	%r577, [%rd29+4];
	add.s32 	%r578, %r576, %r732;
	add.s32 	%r579, %r578, %r572;
	add.s32 	%r580, %r579, %r577;
	add.s32 	%r581, %r580, %r551;
	shf.l.wrap.b32 	%r582, %r729, %r729, 30;
	shf.l.wrap.b32 	%r583, %r729, %r729, 19;
	xor.b32  	%r584, %r582, %r583;
	shf.l.wrap.b32 	%r585, %r729, %r729, 10;
	xor.b32  	%r586, %r584, %r585;
	xor.b32  	%r587, %r726, %r727;
	and.b32  	%r588, %r729, %r587;
	and.b32  	%r589, %r726, %r727;
	xor.b32  	%r590, %r588, %r589;
	add.s32 	%r591, %r586, %r590;
	add.s32 	%r732, %r581, %r728;
	add.s32 	%r728, %r591, %r581;
	shf.l.wrap.b32 	%r592, %r732, %r732, 26;
	shf.l.wrap.b32 	%r593, %r732, %r732, 21;
	xor.b32  	%r594, %r592, %r593;
	shf.l.wrap.b32 	%r595, %r732, %r732, 7;
	xor.b32  	%r596, %r594, %r595;
	and.b32  	%r597, %r732, %r733;
	not.b32 	%r598, %r732;
	and.b32  	%r599, %r730, %r598;
	or.b32  	%r600, %r597, %r599;
	ld.const.u32 	%r601, [%rd29+8];
	add.s32 	%r602, %r600, %r731;
	add.s32 	%r603, %r602, %r596;
	add.s32 	%r604, %r603, %r601;
	add.s32 	%r605, %r604, %r552;
	shf.l.wrap.b32 	%r606, %r728, %r728, 30;
	shf.l.wrap.b32 	%r607, %r728, %r728, 19;
	xor.b32  	%r608, %r606, %r607;
	shf.l.wrap.b32 	%r609, %r728, %r728, 10;
	xor.b32  	%r610, %r608, %r609;
	xor.b32  	%r611, %r729, %r726;
	and.b32  	%r612, %r728, %r611;
	and.b32  	%r613, %r729, %r726;
	xor.b32  	%r614, %r612, %r613;
	add.s32 	%r615, %r610, %r614;
	add.s32 	%r731, %r605, %r727;
	add.s32 	%r727, %r615, %r605;
	shf.l.wrap.b32 	%r616, %r731, %r731, 26;
	shf.l.wrap.b32 	%r617, %r731, %r731, 21;
	xor.b32  	%r618, %r616, %r617;
	shf.l.wrap.b32 	%r619, %r731, %r731, 7;
	xor.b32  	%r620, %r618, %r619;
	and.b32  	%r621, %r731, %r732;
	not.b32 	%r622, %r731;
	and.b32  	%r623, %r733, %r622;
	or.b32  	%r624, %r621, %r623;
	ld.const.u32 	%r625, [%rd29+12];
	add.s32 	%r626, %r624, %r730;
	add.s32 	%r627, %r626, %r620;
	add.s32 	%r628, %r627, %r625;
	add.s32 	%r629, %r628, %r553;
	shf.l.wrap.b32 	%r630, %r727, %r727, 30;
	shf.l.wrap.b32 	%r631, %r727, %r727, 19;
	xor.b32  	%r632, %r630, %r631;
	shf.l.wrap.b32 	%r633, %r727, %r727, 10;
	xor.b32  	%r634, %r632, %r633;
	xor.b32  	%r635, %r728, %r729;
	and.b32  	%r636, %r727, %r635;
	and.b32  	%r637, %r728, %r729;
	xor.b32  	%r638, %r636, %r637;
	add.s32 	%r639, %r634, %r638;
	add.s32 	%r730, %r629, %r726;
	add.s32 	%r726, %r639, %r629;
	add.s32 	%r725, %r725, 4;
	setp.ne.s32 	%p5, %r725, 64;
	@%p5 bra 	$L__BB0_9;
	ld.param.u32 	%r702, [_Z13vanity_kernelPhPKhS1_S1_S1_jbbPi_param_5];
	setp.eq.s32 	%p6, %r702, 0;
	add.s32 	%r641, %r46, %r726;
	add.s32 	%r642, %r47, %r727;
	add.s32 	%r643, %r48, %r728;
	add.s32 	%r644, %r49, %r729;
	add.s32 	%r645, %r50, %r730;
	add.s32 	%r646, %r51, %r731;
	add.s32 	%r647, %r52, %r732;
	add.s32 	%r648, %r53, %r733;
	shr.u32 	%r649, %r641, 24;
	shr.u32 	%r650, %r641, 16;
	shr.u32 	%r651, %r641, 8;
	shr.u32 	%r652, %r642, 24;
	shr.u32 	%r653, %r642, 16;
	shr.u32 	%r654, %r642, 8;
	shr.u32 	%r655, %r643, 24;
	shr.u32 	%r656, %r643, 16;
	shr.u32 	%r657, %r643, 8;
	shr.u32 	%r658, %r644, 24;
	shr.u32 	%r659, %r644, 16;
	shr.u32 	%r660, %r644, 8;
	prmt.b32 	%r661, %r660, %r644, 0x3340U;
	prmt.b32 	%r662, %r658, %r659, 0x3340U;
	prmt.b32 	%r663, %r662, %r661, 0x5410U;
	prmt.b32 	%r664, %r657, %r643, 0x3340U;
	prmt.b32 	%r665, %r655, %r656, 0x3340U;
	prmt.b32 	%r666, %r665, %r664, 0x5410U;
	prmt.b32 	%r667, %r654, %r642, 0x3340U;
	prmt.b32 	%r668, %r652, %r653, 0x3340U;
	prmt.b32 	%r669, %r668, %r667, 0x5410U;
	prmt.b32 	%r670, %r651, %r641, 0x3340U;
	prmt.b32 	%r671, %r649, %r650, 0x3340U;
	prmt.b32 	%r672, %r671, %r670, 0x5410U;
	st.local.v4.b32 	[%rd5], {%r672, %r669, %r666, %r663};
	shr.u32 	%r673, %r645, 24;
	shr.u32 	%r674, %r645, 16;
	shr.u32 	%r675, %r645, 8;
	shr.u32 	%r676, %r646, 24;
	shr.u32 	%r677, %r646, 16;
	shr.u32 	%r678, %r646, 8;
	shr.u32 	%r679, %r647, 24;
	shr.u32 	%r680, %r647, 16;
	shr.u32 	%r681, %r647, 8;
	shr.u32 	%r682, %r648, 24;
	shr.u32 	%r683, %r648, 16;
	shr.u32 	%r684, %r648, 8;
	prmt.b32 	%r685, %r684, %r648, 0x3340U;
	prmt.b32 	%r686, %r682, %r683, 0x3340U;
	prmt.b32 	%r687, %r686, %r685, 0x5410U;
	prmt.b32 	%r688, %r681, %r647, 0x3340U;
	prmt.b32 	%r689, %r679, %r680, 0x3340U;
	prmt.b32 	%r690, %r689, %r688, 0x5410U;
	prmt.b32 	%r691, %r678, %r646, 0x3340U;
	prmt.b32 	%r692, %r676, %r677, 0x3340U;
	prmt.b32 	%r693, %r692, %r691, 0x5410U;
	prmt.b32 	%r694, %r675, %r645, 0x3340U;
	prmt.b32 	%r695, %r673, %r674, 0x3340U;
	prmt.b32 	%r696, %r695, %r694, 0x5410U;
	st.local.v4.b32 	[%rd5+16], {%r696, %r693, %r690, %r687};
	mov.b32 	%r735, 0;
	@%p6 bra 	$L__BB0_19;
	mov.b32 	%r734, 0;
$L__BB0_12:
	ld.param.s8 	%rs95, [_Z13vanity_kernelPhPKhS1_S1_S1_jbbPi_param_6];
	setp.eq.s16 	%p7, %rs95, 0;
	@%p7 bra 	$L__BB0_14;
	cvt.u64.u32 	%rd31, %r734;
	add.s64 	%rd32, %rd5, %rd31;
	ld.local.u8 	%rs114, [%rd32];
	bra.uni 	$L__BB0_15;
$L__BB0_14:
	ld.param.u32 	%r703, [_Z13vanity_kernelPhPKhS1_S1_S1_jbbPi_param_5];
	sub.s32 	%r698, %r734, %r703;
	add.s32 	%r699, %r698, 32;
	cvt.u64.u32 	%rd33, %r699;
	add.s64 	%rd34, %rd5, %rd33;
	ld.local.u8 	%rs114, [%rd34];
$L__BB0_15:
	ld.param.s8 	%rs96, [_Z13vanity_kernelPhPKhS1_S1_S1_jbbPi_param_7];
	setp.eq.s16 	%p8, %rs96, 0;
	cvt.u64.u32 	%rd35, %r734;
	add.s64 	%rd36, %rd1, %rd35;
	ld.global.u8 	%rs115, [%rd36];
	@%p8 bra 	$L__BB0_17;
	add.s16 	%rs80, %rs114, -65;
	and.b16  	%rs81, %rs80, 255;
	setp.lt.u16 	%p9, %rs81, 26;
	add.s16 	%rs82, %rs114, 32;
	selp.b16 	%rs83, %rs82, %rs114, %p9;
	and.b16  	%rs84, %rs83, 255;
	add.s16 	%rs85, %rs115, -65;
	and.b16  	%rs86, %rs85, 255;
	setp.lt.u16 	%p10, %rs86, 26;
	add.s16 	%rs87, %rs115, 32;
	selp.b16 	%rs88, %rs87, %rs115, %p10;
	and.b16  	%rs89, %rs88, 255;
	setp.eq.s16 	%p11, %rs84, 108;
	selp.b16 	%rs114, 76, %rs83, %p11;
	setp.eq.s16 	%p12, %rs89, 108;
	selp.b16 	%rs115, 76, %rs88, %p12;
$L__BB0_17:
	ld.param.u32 	%r704, [_Z13vanity_kernelPhPKhS1_S1_S1_jbbPi_param_5];
	and.b16  	%rs90, %rs115, 255;
	and.b16  	%rs91, %rs114, 255;
	setp.eq.s16 	%p13, %rs91, %rs90;
	add.s32 	%r734, %r734, 1;
	setp.lt.u32 	%p14, %r734, %r704;
	and.pred  	%p15, %p14, %p13;
	@%p15 bra 	$L__BB0_12;
	setp.ne.s16 	%p16, %rs91, %rs90;
	mov.u32 	%r735, %r705;
	@%p16 bra 	$L__BB0_21;
$L__BB0_19:
	atom.relaxed.global.cas.b32 	%r700, [%rd2], 0, 1;
	setp.ne.s32 	%p18, %r700, 0;
	@%p18 bra 	$L__BB0_22;
	ld.param.u64 	%rd42, [_Z13vanity_kernelPhPKhS1_S1_S1_jbbPi_param_0];
	cvta.to.global.u64 	%rd37, %rd42;
	st.global.u8 	[%rd37], %rs100;
	st.global.u8 	[%rd37+1], %rs99;
	st.global.u8 	[%rd37+2], %rs98;
	st.global.u8 	[%rd37+3], %rs97;
	st.global.u8 	[%rd37+4], %rs101;
	st.global.u8 	[%rd37+5], %rs102;
	st.global.u8 	[%rd37+6], %rs103;
	st.global.u8 	[%rd37+7], %rs104;
	st.global.u8 	[%rd37+8], %rs105;
	st.global.u8 	[%rd37+9], %rs106;
	st.global.u8 	[%rd37+10], %rs107;
	st.global.u8 	[%rd37+11], %rs108;
	st.global.u8 	[%rd37+12], %rs109;
	st.global.u8 	[%rd37+13], %rs110;
	st.global.u8 	[%rd37+14], %rs111;
	st.global.u8 	[%rd37+15], %rs112;
	add.s32 	%r701, %r735, 1;
	cvt.u64.u32 	%rd38, %r701;
	st.global.u8 	[%rd37+16], %r701;
	shr.u64 	%rd39, %rd38, 8;
	st.global.u8 	[%rd37+17], %rd39;
	shr.u64 	%rd40, %rd38, 16;
	st.global.u8 	[%rd37+18], %rd40;
	shr.u64 	%rd41, %rd38, 24;
	st.global.u8 	[%rd37+19], %rd41;
	mov.b16 	%rs94, 0;
	st.global.u8 	[%rd37+20], %rs94;
	st.global.u8 	[%rd37+21], %rs94;
	st.global.u8 	[%rd37+22], %rs94;
	st.global.u8 	[%rd37+23], %rs94;
	bra.uni 	$L__BB0_22;
$L__BB0_21:
	add.s32 	%r705, %r705, 1;
	setp.ne.s32 	%p17, %r705, 1000;
	@%p17 bra 	$L__BB0_1;
$L__BB0_22:
	ret;

}


// ===== COMPILED SASS (sm_100) =====

	.target	sm_100

	.elftype	@"ET_EXEC"


//--------------------- .note.nv.tkinfo           --------------------------
	.section	.note.nv.tkinfo,"",@"SHT_NOTE"
	.sectionflags	@"SHF_NOTE_NV_TKINFO"
	.tkinfo
        /*0018*/ 	.word	0x00000002
        /*0030*/ 	.string	""
        /*0030*/ 	.string	"ptxas"
        /*0030*/ 	.string	"Cuda compilation tools, release 13.0, V13.0.88"
        /*0030*/ 	.string	"Build cuda_13.0.r13.0/compiler.36424714_0"
        /*0030*/ 	.string	"-arch sm_100 -m 64 "



//--------------------- .note.nv.cuinfo           --------------------------
	.section	.note.nv.cuinfo,"",@"SHT_NOTE"
	.sectionflags	@"SHF_NOTE_NV_CUINFO"
        /*0018*/ 	.short	0x0002
        /*001a*/ 	.short	0x0064
        /*001c*/ 	.short	0x0082
	.zero		2


//--------------------- .nv.info                  --------------------------
	.section	.nv.info,"",@"SHT_CUDA_INFO"
	.align	4


	//----- nvinfo : EIATTR_REGCOUNT
	.align		4
        /*0000*/ 	.byte	0x04, 0x2f
        /*0002*/ 	.short	(.L_2 - .L_1)
	.align		4
.L_1:
        /*0004*/ 	.word	index@(_Z13vanity_kernelPhPKhS1_S1_S1_jbbPi)
        /*0008*/ 	.word	0x00000040


	//----- nvinfo : EIATTR_FRAME_SIZE
	.align		4
.L_2:
        /*000c*/ 	.byte	0x04, 0x11
        /*000e*/ 	.short	(.L_4 - .L_3)
	.align		4
.L_3:
        /*0010*/ 	.word	index@(_Z13vanity_kernelPhPKhS1_S1_S1_jbbPi)
        /*0014*/ 	.word	0x00000120


	//----- nvinfo : EIATTR_MIN_STACK_SIZE
	.align		4
.L_4:
        /*0018*/ 	.byte	0x04, 0x12
        /*001a*/ 	.short	(.L_6 - .L_5)
	.align		4
.L_5:
        /*001c*/ 	.word	index@(_Z13vanity_kernelPhPKhS1_S1_S1_jbbPi)
        /*0020*/ 	.word	0x00000120
.L_6:


//--------------------- .nv.compat                --------------------------
	.section	.nv.compat,"",@"SHT_CUDA_COMPAT_INFO"
	.align	4
        /*0000*/ 	.byte	0x02, 0x09, 0x00, 0x00, 0x02, 0x02, 0x01, 0x00, 0x02, 0x05, 0x05, 0x00, 0x03, 0x07, 0x01, 0x01
        /*0010*/ 	.byte	0x02, 0x03, 0x00, 0x00, 0x02, 0x06, 0x01, 0x00, 0x04, 0x0b, 0x08, 0x00, 0x09, 0x00, 0x00, 0x00
        /*0020*/ 	.byte	0x00, 0x00, 0x00, 0x00


//--------------------- .nv.info._Z13vanity_kernelPhPKhS1_S1_S1_jbbPi --------------------------
	.section	.nv.info._Z13vanity_kernelPhPKhS1_S1_S1_jbbPi,"",@"SHT_CUDA_INFO"
	.sectionflags	@""
	.align	4


	//----- nvinfo : EIATTR_CUDA_API_VERSION
	.align		4
        /*0000*/ 	.byte	0x04, 0x37
        /*0002*/ 	.short	(.L_8 - .L_7)
.L_7:
        /*0004*/ 	.word	0x00000082


	//----- nvinfo : EIATTR_KPARAM_INFO
	.align		4
.L_8:
        /*0008*/ 	.byte	0x04, 0x17
        /*000a*/ 	.short	(.L_10 - .L_9)
.L_9:
        /*000c*/ 	.word	0x00000000
        /*0010*/ 	.short	0x0008
        /*0012*/ 	.short	0x0030
        /*0014*/ 	.byte	0x00, 0xf5, 0x21, 0x00


	//----- nvinfo : EIATTR_KPARAM_INFO
	.align		4
.L_10:
        /*0018*/ 	.byte	0x04, 0x17
        /*001a*/ 	.short	(.L_12 - .L_11)
.L_11:
        /*001c*/ 	.word	0x00000000
        /*0020*/ 	.short	0x0007
        /*0022*/ 	.short	0x002d
        /*0024*/ 	.byte	0x00, 0xf0, 0x05, 0x00


	//----- nvinfo : EIATTR_KPARAM_INFO
	.align		4
.L_12:
        /*0028*/ 	.byte	0x04, 0x17
        /*002a*/ 	.short	(.L_14 - .L_13)
.L_13:
        /*002c*/ 	.word	0x00000000
        /*0030*/ 	.short	0x0006
        /*0032*/ 	.short	0x002c
        /*0034*/ 	.byte	0x00, 0xf0, 0x05, 0x00


	//----- nvinfo : EIATTR_KPARAM_INFO
	.align		4
.L_14:
        /*0038*/ 	.byte	0x04, 0x17
        /*003a*/ 	.short	(.L_16 - .L_15)
.L_15:
        /*003c*/ 	.word	0x00000000
        /*0040*/ 	.short	0x0005
        /*0042*/ 	.short	0x0028
        /*0044*/ 	.byte	0x00, 0xf0, 0x11, 0x00


	//----- nvinfo : EIATTR_KPARAM_INFO
	.align		4
.L_16:
        /*0048*/ 	.byte	0x04, 0x17
        /*004a*/ 	.short	(.L_18 - .L_17)
.L_17:
        /*004c*/ 	.word	0x00000000
        /*0050*/ 	.short	0x0004
        /*0052*/ 	.short	0x0020
        /*0054*/ 	.byte	0x00, 0xf5, 0x21, 0x00


	//----- nvinfo : EIATTR_KPARAM_INFO
	.align		4
.L_18:
        /*0058*/ 	.byte	0x04, 0x17
        /*005a*/ 	.short	(.L_20 - .L_19)
.L_19:
        /*005c*/ 	.word	0x00000000
        /*0060*/ 	.short	0x0003
        /*0062*/ 	.short	0x0018
        /*0064*/ 	.byte	0x00, 0xf5, 0x21, 0x00


	//----- nvinfo : EIATTR_KPARAM_INFO
	.align		4
.L_20:
        /*0068*/ 	.byte	0x04, 0x17
        /*006a*/ 	.short	(.L_22 - .L_21)
.L_21:
        /*006c*/ 	.word	0x00000000
        /*0070*/ 	.short	0x0002
        /*0072*/ 	.short	0x0010
        /*0074*/ 	.byte	0x00, 0xf5, 0x21, 0x00


	//----- nvinfo : EIATTR_KPARAM_INFO
	.align		4
.L_22:
        /*0078*/ 	.byte	0x04, 0x17
        /*007a*/ 	.short	(.L_24 - .L_23)
.L_23:
        /*007c*/ 	.word	0x00000000
        /*0080*/ 	.short	0x0001
        /*0082*/ 	.short	0x0008
        /*0084*/ 	.byte	0x00, 0xf5, 0x21, 0x00


	//----- nvinfo : EIATTR_KPARAM_INFO
	.align		4
.L_24:
        /*0088*/ 	.byte	0x04, 0x17
        /*008a*/ 	.short	(.L_26 - .L_25)
.L_25:
        /*008c*/ 	.word	0x00000000
        /*0090*/ 	.short	0x0000
        /*0092*/ 	.short	0x0000
        /*0094*/ 	.byte	0x00, 0xf5, 0x21, 0x00


	//----- nvinfo : EIATTR_SPARSE_MMA_MASK
	.align		4
.L_26:
        /*0098*/ 	.byte	0x03, 0x50
        /*009a*/ 	.short	0x0000


	//----- nvinfo : EIATTR_MAXREG_COUNT
	.align		4
        /*009c*/ 	.byte	0x03, 0x1b
        /*009e*/ 	.short	0x00ff


	//----- nvinfo : EIATTR_MERCURY_ISA_VERSION
	.align		4
        /*00a0*/ 	.byte	0x03, 0x5f
        /*00a2*/ 	.short	0x0101


	//----- nvinfo : EIATTR_VRC_CTA_INIT_COUNT
	.align		4
        /*00a4*/ 	.byte	0x02, 0x4a
	.zero		1
	.zero		1


	//----- nvinfo : EIATTR_EXIT_INSTR_OFFSETS
	.align		4
        /*00a8*/ 	.byte	0x04, 0x1c
        /*00aa*/ 	.short	(.L_28 - .L_27)


	//   ....[0]....
.L_27:
        /*00ac*/ 	.word	0x00000a10


	//   ....[1]....
        /*00b0*/ 	.word	0x00003720


	//   ....[2]....
        /*00b4*/ 	.word	0x000037b0


	//   ....[3]....
        /*00b8*/ 	.word	0x00003990


	//----- nvinfo : EIATTR_CRS_STACK_SIZE
	.align		4
.L_28:
        /*00bc*/ 	.byte	0x04, 0x1e
        /*00be*/ 	.short	(.L_30 - .L_29)
.L_29:
        /*00c0*/ 	.word	0x00000000


	//----- nvinfo : EIATTR_CBANK_PARAM_SIZE
	.align		4
.L_30:
        /*00c4*/ 	.byte	0x03, 0x19
        /*00c6*/ 	.short	0x0038


	//----- nvinfo : EIATTR_PARAM_CBANK
	.align		4
        /*00c8*/ 	.byte	0x04, 0x0a
        /*00ca*/ 	.short	(.L_32 - .L_31)
	.align		4
.L_31:
        /*00cc*/ 	.word	index@(.nv.constant0._Z13vanity_kernelPhPKhS1_S1_S1_jbbPi)
        /*00d0*/ 	.short	0x0380
        /*00d2*/ 	.short	0x0038


	//----- nvinfo : EIATTR_SW_WAR
	.align		4
.L_32:
        /*00d4*/ 	.byte	0x04, 0x36
        /*00d6*/ 	.short	(.L_34 - .L_33)
.L_33:
        /*00d8*/ 	.word	0x00000008
.L_34:


//--------------------- .nv.callgraph             --------------------------
	.section	.nv.callgraph,"",@"SHT_CUDA_CALLGRAPH"
	.align	4
	.sectionentsize	8
	.align		4
        /*0000*/ 	.word	0x00000000
	.align		4
        /*0004*/ 	.word	0xffffffff
	.align		4
        /*0008*/ 	.word	0x00000000
	.align		4
        /*000c*/ 	.word	0xfffffffe
	.align		4
        /*0010*/ 	.word	0x00000000
	.align		4
        /*0014*/ 	.word	0xfffffffd
	.align		4
        /*0018*/ 	.word	0x00000000
	.align		4
        /*001c*/ 	.word	0xfffffffc


//--------------------- .nv.constant3             --------------------------
	.section	.nv.constant3,"a",@progbits
	.align	4
.nv.constant3:
	.type		K,@object
	.size		K,(.L_0 - K)
K:
        /*0000*/ 	.byte	0x98, 0x2f, 0x8a, 0x42, 0x91, 0x44, 0x37, 0x71, 0xcf, 0xfb, 0xc0, 0xb5, 0xa5, 0xdb, 0xb5, 0xe9
        /* <DEDUP_REMOVED lines=15> */
.L_0:


//--------------------- .text._Z13vanity_kernelPhPKhS1_S1_S1_jbbPi --------------------------
	.section	.text._Z13vanity_kernelPhPKhS1_S1_S1_jbbPi,"ax",@progbits
	.align	128
        .global         _Z13vanity_kernelPhPKhS1_S1_S1_jbbPi
        .type           _Z13vanity_kernelPhPKhS1_S1_S1_jbbPi,@function
        .size           _Z13vanity_kernelPhPKhS1_S1_S1_jbbPi,(.L_x_10 - _Z13vanity_kernelPhPKhS1_S1_S1_jbbPi)
        .other          _Z13vanity_kernelPhPKhS1_S1_S1_jbbPi,@"STO_CUDA_ENTRY STV_DEFAULT"
_Z13vanity_kernelPhPKhS1_S1_S1_jbbPi:
.text._Z13vanity_kernelPhPKhS1_S1_S1_jbbPi:
[----:B------:R-:W0:Y:S08]  /*0000*/  LDC R1, c[0x0][0x37c] ;  /* 0x0000df00ff017b82 */ /* 0x000e300000000800 */
[----:B------:R-:W1:Y:S01]  /*0010*/  LDC.64 R2, c[0x0][0x388] ;  /* 0x0000e200ff027b82 */ /* 0x000e620000000a00 */
[----:B------:R-:W1:Y:S01]  /*0020*/  LDCU.64 UR6, c[0x0][0x358] ;  /* 0x00006b00ff0677ac */ /* 0x000e620008000a00 */
[----:B0-----:R-:W-:-:S06]  /*0030*/  VIADD R1, R1, 0xfffffee0 ;  /* 0xfffffee001017836 */ /* 0x001fcc0000000000 */
[----:B------:R-:W0:Y:S01]  /*0040*/  LDC.64 R28, c[0x0][0x390] ;  /* 0x0000e400ff1c7b82 */ /* 0x000e220000000a00 */
[----:B-1----:R-:W2:Y:S04]  /*0050*/  LDG.E.U8 R16, desc[UR6][R2.64+0x1] ;  /* 0x0000010602107981 */ /* 0x002ea8000c1e1100 */
[----:B------:R-:W2:Y:S04]  /*0060*/  LDG.E.U8 R37, desc[UR6][R2.64] ;  /* 0x0000000602257981 */ /* 0x000ea8000c1e1100 */
[----:B------:R-:W3:Y:S04]  /*0070*/  LDG.E.U8 R21, desc[UR6][R2.64+0x9] ;  /* 0x0000090602157981 */ /* 0x000ee8000c1e1100 */
[----:B------:R-:W3:Y:S04]  /*0080*/  LDG.E.U8 R34, desc[UR6][R2.64+0x8] ;  /* 0x0000080602227981 */ /* 0x000ee8000c1e1100 */
[----:B------:R-:W4:Y:S04]  /*0090*/  LDG.E.U8 R31, desc[UR6][R2.64+0x11] ;  /* 0x00001106021f7981 */ /* 0x000f28000c1e1100 */
[----:B------:R-:W4:Y:S04]  /*00a0*/  LDG.E.U8 R42, desc[UR6][R2.64+0x10] ;  /* 0x00001006022a7981 */ /* 0x000f28000c1e1100 */
[----:B------:R-:W5:Y:S04]  /*00b0*/  LDG.E.U8 R35, desc[UR6][R2.64+0x19] ;  /* 0x0000190602237981 */ /* 0x000f68000c1e1100 */
        /* <DEDUP_REMOVED lines=11> */
[----:B0-----:R-:W5:Y:S04]  /*0170*/  LDG.E.U8 R4, desc[UR6][R28.64+0x1] ;  /* 0x000001061c047981 */ /* 0x001f68000c1e1100 */
        /* <DEDUP_REMOVED lines=22> */
[----:B------:R0:W5:Y:S04]  /*02e0*/  LDG.E.U8 R11, desc[UR6][R2.64+0x1f] ;  /* 0x00001f06020b7981 */ /* 0x000168000c1e1100 */
[----:B------:R-:W5:Y:S04]  /*02f0*/  LDG.E.U8 R48, desc[UR6][R28.64+0x1d] ;  /* 0x00001d061c307981 */ /* 0x000f68000c1e1100 */
[----:B------:R-:W5:Y:S01]  /*0300*/  LDG.E.U8 R50, desc[UR6][R28.64+0x1c] ;  /* 0x00001c061c327981 */ /* 0x000f62000c1e1100 */
[----:B0-----:R-:W0:Y:S03]  /*0310*/  LDC.64 R2, c[0x0][0x398] ;  /* 0x0000e600ff027b82 */ /* 0x001e260000000a00 */
        /* <DEDUP_REMOVED lines=10> */
[----:B------:R-:W5:Y:S01]  /*03c0*/  LDG.E.U8 R43, desc[UR6][R2.64+0x6] ;  /* 0x00000606022b7981 */ /* 0x000f62000c1e1100 */
[----:B--2---:R-:W-:-:S02]  /*03d0*/  IMAD R37, R37, 0x100, R16 ;  /* 0x0000010025257824 */ /* 0x004fc400078e0210 */
[----:B---3--:R-:W-:Y:S02]  /*03e0*/  IMAD R16, R34, 0x100, R21 ;  /* 0x0000010022107824 */ /* 0x008fe400078e0215 */
[----:B------:R-:W2:Y:S04]  /*03f0*/  LDG.E.U8 R34, desc[UR6][R28.64+0xe] ;  /* 0x00000e061c227981 */ /* 0x000ea8000c1e1100 */
[----:B------:R-:W3:Y:S01]  /*0400*/  LDG.E.U8 R21, desc[UR6][R28.64+0x1a] ;  /* 0x00001a061c157981 */ /* 0x000ee2000c1e1100 */
[----:B----4-:R-:W-:Y:S02]  /*0410*/  IMAD R42, R42, 0x100, R31 ;  /* 0x000001002a2a7824 */ /* 0x010fe400078e021f */
[----:B-----5:R-:W-:Y:S02]  /*0420*/  IMAD R46, R46, 0x100, R35 ;  /* 0x000001002e2e7824 */ /* 0x020fe400078e0223 */
[----:B------:R-:W4:Y:S01]  /*0430*/  LDG.E.U8 R35, desc[UR6][R2.64+0xf] ;  /* 0x00000f0602237981 */ /* 0x000f22000c1e1100 */
[----:B------:R-:W-:-:S03]  /*0440*/  IMAD R25, R40, 0x100, R25 ;  /* 0x0000010028197824 */ /* 0x000fc600078e0219 */
[----:B------:R-:W5:Y:S01]  /*0450*/  LDG.E.U8 R40, desc[UR6][R28.64+0x16] ;  /* 0x000016061c287981 */ /* 0x000f62000c1e1100 */
[----:B------:R-:W-:-:S03]  /*0460*/  IMAD R49, R42, 0x100, R49 ;  /* 0x000001002a317824 */ /* 0x000fc600078e0231 */
[----:B------:R-:W3:Y:S01]  /*0470*/  LDG.E.U8 R42, desc[UR6][R28.64+0x14] ;  /* 0x000014061c2a7981 */ /* 0x000ee2000c1e1100 */
[----:B------:R-:W-:-:S03]  /*0480*/  IMAD R41, R41, 0x100, R36 ;  /* 0x0000010029297824 */ /* 0x000fc600078e0224 */
[----:B------:R-:W3:Y:S01]  /*0490*/  LDG.E.U8 R36, desc[UR6][R28.64+0x15] ;  /* 0x000015061c247981 */ /* 0x000ee2000c1e1100 */
[----:B------:R-:W-:-:S03]  /*04a0*/  IMAD R33, R44, 0x100, R33 ;  /* 0x000001002c217824 */ /* 0x000fc600078e0221 */
[----:B------:R-:W4:Y:S01]  /*04b0*/  LDG.E.U8 R44, desc[UR6][R28.64+0x19] ;  /* 0x000019061c2c7981 */ /* 0x000f22000c1e1100 */
[----:B------:R-:W-:-:S03]  /*04c0*/  IMAD R47, R46, 0x100, R47 ;  /* 0x000001002e2f7824 */ /* 0x000fc600078e022f */
[----:B------:R-:W4:Y:S01]  /*04d0*/  LDG.E.U8 R46, desc[UR6][R28.64+0x18] ;  /* 0x000018061c2e7981 */ /* 0x000f22000c1e1100 */
[----:B------:R-:W-:-:S03]  /*04e0*/  IMAD R39, R39, 0x100, R18 ;  /* 0x0000010027277824 */ /* 0x000fc600078e0212 */
[----:B------:R-:W4:Y:S01]  /*04f0*/  LDG.E.U8 R18, desc[UR6][R28.64+0xb] ;  /* 0x00000b061c127981 */ /* 0x000f22000c1e1100 */
[----:B------:R-:W-:-:S03]  /*0500*/  IMAD R58, R17, 0x100, R4 ;  /* 0x00000100113a7824 */ /* 0x000fc600078e0204 */
[----:B------:R-:W4:Y:S04]  /*0510*/  LDG.E.U8 R17, desc[UR6][R28.64+0x7] ;  /* 0x000007061c117981 */ /* 0x000f28000c1e1100 */
[----:B------:R-:W4:Y:S01]  /*0520*/  LDG.E.U8 R4, desc[UR6][R28.64+0x13] ;  /* 0x000013061c047981 */ /* 0x000f22000c1e1100 */
[----:B------:R-:W-:-:S03]  /*0530*/  IMAD R31, R7, 0x100, R6 ;  /* 0x00000100071f7824 */ /* 0x000fc600078e0206 */
[----:B------:R-:W4:Y:S04]  /*0540*/  LDG.E.U8 R6, desc[UR6][R28.64+0x1b] ;  /* 0x00001b061c067981 */ /* 0x000f28000c1e1100 */
[----:B------:R-:W4:Y:S01]  /*0550*/  LDG.E.U8 R7, desc[UR6][R28.64+0x1f] ;  /* 0x00001f061c077981 */ /* 0x000f22000c1e1100 */
[----:B------:R-:W-:-:S03]  /*0560*/  IMAD R60, R5, 0x100, R0 ;  /* 0x00000100053c7824 */ /* 0x000fc600078e0200 */
        /* <DEDUP_REMOVED lines=20> */
[----:B------:R0:W4:Y:S01]  /*06b0*/  LDG.E.U8 R19, desc[UR6][R2.64+0xb] ;  /* 0x00000b0602137981 */ /* 0x000122000c1e1100 */
[----:B------:R-:W1:Y:S01]  /*06c0*/  S2UR UR4, SR_CTAID.X ;  /* 0x00000000000479c3 */ /* 0x000e620000002500 */
[----:B------:R-:W-:Y:S01]  /*06d0*/  BSSY.RECONVERGENT B0, `(.L_x_0) ;  /* 0x0000306000007945 */ /* 0x000fe20003800200 */
[----:B------:R-:W-:Y:S02]  /*06e0*/  IMAD.U32 R12, R32, 0x100, R12 ;  /* 0x00000100200c7824 */ /* 0x000fe400078e000c */
[----:B------:R-:W-:Y:S02]  /*06f0*/  IMAD.U32 R13, R30, 0x100, R13 ;  /* 0x000001001e0d7824 */ /* 0x000fe400078e000d */
[----:B------:R-:W-:-:S02]  /*0700*/  IMAD.U32 R14, R51, 0x100, R14 ;  /* 0x00000100330e7824 */ /* 0x000fc400078e000e */
[----:B------:R-:W-:Y:S02]  /*0710*/  IMAD.U32 R15, R26, 0x100, R15 ;  /* 0x000001001a0f7824 */ /* 0x000fe400078e000f */
[----:B------:R-:W-:Y:S02]  /*0720*/  IMAD.U32 R8, R49, 0x100, R8 ;  /* 0x0000010031087824 */ /* 0x000fe400078e0008 */
[----:B------:R-:W-:Y:S02]  /*0730*/  IMAD.U32 R9, R24, 0x100, R9 ;  /* 0x0000010018097824 */ /* 0x000fe400078e0009 */
[----:B------:R-:W-:Y:S02]  /*0740*/  IMAD.U32 R10, R47, 0x100, R10 ;  /* 0x000001002f0a7824 */ /* 0x000fe400078e000a */
[----:B0-----:R-:W-:Y:S02]  /*0750*/  IMAD R3, R50, 0x100, R48 ;  /* 0x0000010032037824 */ /* 0x001fe400078e0230 */
[----:B------:R-:W-:-:S02]  /*0760*/  IMAD R52, R54, 0x100, R52 ;  /* 0x0000010036347824 */ /* 0x000fc400078e0234 */
[----:B------:R-:W-:Y:S02]  /*0770*/  IMAD R23, R60, 0x100, R23 ;  /* 0x000001003c177824 */ /* 0x000fe400078e0217 */
[----:B------:R-:W-:Y:S02]  /*0780*/  IMAD.U32 R11, R22, 0x100, R11 ;  /* 0x00000100160b7824 */ /* 0x000fe400078e000b */
[----:B--2---:R-:W-:Y:S02]  /*0790*/  IMAD R28, R58, 0x100, R34 ;  /* 0x000001003a1c7824 */ /* 0x004fe400078e0222 */
[----:B------:R-:W1:Y:S01]  /*07a0*/  S2R R58, SR_TID.X ;  /* 0x00000000003a7919 */ /* 0x000e620000002100 */
[----:B------:R-:W1:Y:S01]  /*07b0*/  LDC R34, c[0x0][0x360] ;  /* 0x0000d800ff227b82 */ /* 0x000e620000000800 */
[----:B------:R-:W-:Y:S02]  /*07c0*/  IMAD.U32 R28, R28, 0x100, R56 ;  /* 0x000001001c1c7824 */ /* 0x000fe400078e0038 */
[----:B-1----:R-:W-:-:S02]  /*07d0*/  IMAD R34, R34, UR4, R58 ;  /* 0x0000000422227c24 */ /* 0x002fc4000f8e023a */
[----:B---3--:R-:W-:-:S03]  /*07e0*/  IMAD R42, R42, 0x100, R36 ;  /* 0x000001002a2a7824 */ /* 0x008fc600078e0224 */
[----:B------:R-:W-:Y:S01]  /*07f0*/  SHF.R.U32.HI R36, RZ, 0x8, R34 ;  /* 0x00000008ff247819 */ /* 0x000fe20000011622 */
[----:B-----5:R-:W-:Y:S02]  /*0800*/  IMAD R2, R42, 0x100, R40 ;  /* 0x000001002a027824 */ /* 0x020fe400078e0228 */
[----:B----4-:R-:W-:-:S04]  /*0810*/  IMAD R44, R46, 0x100, R44 ;  /* 0x000001002e2c7824 */ /* 0x010fc800078e022c */
[----:B------:R-:W-:Y:S01]  /*0820*/  IMAD R21, R44, 0x100, R21 ;  /* 0x000001002c157824 */ /* 0x000fe200078e0215 */
[CC--:B------:R-:W-:Y:S02]  /*0830*/  LOP3.LUT R61, R34.reuse, R36.reuse, R61, 0x96, !PT ;  /* 0x00000024223d7212 */ /* 0x0c0fe400078e963d */
[CC--:B------:R-:W-:Y:S01]  /*0840*/  LOP3.LUT R59, R34.reuse, R36.reuse, R59, 0x96, !PT ;  /* 0x00000024223b7212 */ /* 0x0c0fe200078e963b */
[----:B------:R-:W-:Y:S01]  /*0850*/  IMAD.U32 R18, R23, 0x100, R18 ;  /* 0x0000010017127824 */ /* 0x000fe200078e0012 */
[CC--:B------:R-:W-:Y:S02]  /*0860*/  LOP3.LUT R57, R34.reuse, R36.reuse, R57, 0x96, !PT ;  /* 0x0000002422397212 */ /* 0x0c0fe400078e9639 */
[CC--:B------:R-:W-:Y:S02]  /*0870*/  LOP3.LUT R55, R34.reuse, R36.reuse, R55, 0x96, !PT ;  /* 0x0000002422377212 */ /* 0x0c0fe400078e9637 */
[CC--:B------:R-:W-:Y:S02]  /*0880*/  LOP3.LUT R53, R34.reuse, R36.reuse, R53, 0x96, !PT ;  /* 0x0000002422357212 */ /* 0x0c0fe400078e9635 */
[-C--:B------:R-:W-:Y:S01]  /*0890*/  LOP3.LUT R45, R34, R36.reuse, R45, 0x96, !PT ;  /* 0x00000024222d7212 */ /* 0x080fe200078e962d */
[----:B------:R-:W-:Y:S01]  /*08a0*/  IMAD.U32 R17, R20, 0x100, R17 ;  /* 0x0000010014117824 */ /* 0x000fe200078e0011 */
[----:B------:R-:W-:-:S02]  /*08b0*/  LOP3.LUT R43, R34, R36, R43, 0x96, !PT ;  /* 0x00000024222b7212 */ /* 0x000fc400078e962b */
[----:B------:R-:W-:Y:S01]  /*08c0*/  LOP3.LUT R35, R34, R36, R35, 0x96, !PT ;  /* 0x0000002422237212 */ /* 0x000fe200078e9623 */
[----:B------:R-:W-:Y:S02]  /*08d0*/  IMAD.U32 R6, R21, 0x100, R6 ;  /* 0x0000010015067824 */ /* 0x000fe400078e0006 */
[----:B------:R-:W-:Y:S02]  /*08e0*/  IMAD R0, R3, 0x100, R0 ;  /* 0x0000010003007824 */ /* 0x000fe400078e0200 */
[----:B------:R-:W-:Y:S02]  /*08f0*/  IMAD R25, R52, 0x100, R25 ;  /* 0x0000010034197824 */ /* 0x000fe400078e0219 */
[----:B------:R-:W-:Y:S02]  /*0900*/  IMAD.U32 R7, R0, 0x100, R7 ;  /* 0x0000010000077824 */ /* 0x000fe400078e0007 */
[----:B------:R-:W-:Y:S02]  /*0910*/  IMAD.U32 R16, R27, 0x100, R16 ;  /* 0x000001001b107824 */ /* 0x000fe400078e0010 */
[----:B------:R-:W-:-:S02]  /*0920*/  IMAD.U32 R4, R25, 0x100, R4 ;  /* 0x0000010019047824 */ /* 0x000fc400078e0004 */
[----:B------:R-:W-:Y:S02]  /*0930*/  IMAD.U32 R5, R2, 0x100, R5 ;  /* 0x0000010002057824 */ /* 0x000fe400078e0005 */
[----:B------:R-:W-:Y:S01]  /*0940*/  VIADD R0, R1, 0x24 ;  /* 0x0000002401007836 */ /* 0x000fe20000000000 */
[CC--:B------:R-:W-:Y:S01]  /*0950*/  LOP3.LUT R37, R34.reuse, R36.reuse, R37, 0x96, !PT ;  /* 0x0000002422257212 */ /* 0x0c0fe200078e9625 */
[----:B------:R-:W-:Y:S01]  /*0960*/  IMAD.MOV.U32 R2, RZ, RZ, RZ ;  /* 0x000000ffff027224 */ /* 0x000fe200078e00ff */
[CC--:B------:R-:W-:Y:S02]  /*0970*/  LOP3.LUT R39, R34.reuse, R36.reuse, R39, 0x96, !PT ;  /* 0x0000002422277212 */ /* 0x0c0fe400078e9627 */
[CC--:B------:R-:W-:Y:S02]  /*0980*/  LOP3.LUT R29, R34.reuse, R36.reuse, R29, 0x96, !PT ;  /* 0x00000024221d7212 */ /* 0x0c0fe400078e961d */
[CC--:B------:R-:W-:Y:S02]  /*0990*/  LOP3.LUT R41, R34.reuse, R36.reuse, R41, 0x96, !PT ;  /* 0x0000002422297212 */ /* 0x0c0fe400078e9629 */
[----:B------:R-:W-:-:S02]  /*09a0*/  LOP3.LUT R31, R34, R36, R31, 0x96, !PT ;  /* 0x00000024221f7212 */ /* 0x000fc400078e961f */
[CC--:B------:R-:W-:Y:S02]  /*09b0*/  LOP3.LUT R33, R34.reuse, R36.reuse, R33, 0x96, !PT ;  /* 0x0000002422217212 */ /* 0x0c0fe400078e9621 */
[CC--:B------:R-:W-:Y:S02]  /*09c0*/  LOP3.LUT R3, R34.reuse, R36.reuse, R38, 0x96, !PT ;  /* 0x0000002422037212 */ /* 0x0c0fe400078e9626 */
[----:B------:R-:W-:-:S07]  /*09d0*/  LOP3.LUT R19, R34, R36, R19, 0x96, !PT ;  /* 0x0000002422137212 */ /* 0x000fce00078e9613 */
.L_x_8:
[----:B------:R-:W0:Y:S02]  /*09e0*/  LDC.64 R20, c[0x0][0x3b0] ;  /* 0x0000ec00ff147b82 */ /* 0x000e240000000a00 */
[----:B0-----:R-:W2:Y:S02]  /*09f0*/  ATOMG.E.OR.STRONG.GPU PT, R20, desc[UR6][R20.64], RZ ;  /* 0x800000ff141479a8 */ /* 0x001ea4000b1ef106 */
[----:B--2---:R-:W-:-:S13]  /*0a00*/  ISETP.NE.AND P0, PT, R20, RZ, PT ;  /* 0x000000ff1400720c */ /* 0x004fda0003f05270 */
[----:B------:R-:W-:Y:S05]  /*0a10*/  @P0 EXIT ;  /* 0x000000000000094d */ /* 0x000fea0003800000 */
[C---:B------:R-:W-:Y:S01]  /*0a20*/  IMAD.IADD R59, R2.reuse, 0x1, R59 ;  /* 0x00000001023b7824 */ /* 0x040fe200078e023b */
[----:B------:R-:W-:Y:S01]  /*0a30*/  STL.128 [R1], R12 ;  /* 0x0000000c01007387 */ /* 0x000fe20000100c00 */
[C---:B------:R-:W-:Y:S01]  /*0a40*/  IMAD.IADD R61, R2.reuse, 0x1, R61 ;  /* 0x00000001023d7824 */ /* 0x040fe200078e023d */
[----:B------:R-:W-:Y:S01]  /*0a50*/  UMOV UR4, URZ ;  /* 0x000000ff00047c82 */ /* 0x000fe20008000000 */
[----:B------:R-:W-:Y:S01]  /*0a60*/  IMAD.U32 R21, R59, 0x10000, RZ ;  /* 0x000100003b157824 */ /* 0x000fe200078e00ff */
[----:B------:R-:W-:Y:S01]  /*0a70*/  STL.128 [R1+0x10], R8 ;  /* 0x0000100801007387 */ /* 0x000fe20000100c00 */
[C---:B------:R-:W-:Y:S01]  /*0a80*/  IMAD.IADD R45, R2.reuse, 0x1, R45 ;  /* 0x00000001022d7824 */ /* 0x040fe200078e022d */
[----:B------:R-:W-:Y:S01]  /*0a90*/  LOP3.LUT R20, R61, 0xffff, RZ, 0xc0, !PT ;  /* 0x0000ffff3d147812 */ /* 0x000fe200078ec0ff */
[----:B------:R-:W-:Y:S01]  /*0aa0*/  IMAD.IADD R53, R2, 0x1, R53 ;  /* 0x0000000102357824 */ /* 0x000fe200078e0235 */
[----:B------:R-:W-:Y:S01]  /*0ab0*/  LOP3.LUT R21, R21, 0xff0000, RZ, 0xc0, !PT ;  /* 0x00ff000015157812 */ /* 0x000fe200078ec0ff */
[----:B------:R-:W-:-:S02]  /*0ac0*/  IMAD.U32 R22, R45, 0x10000, RZ ;  /* 0x000100002d167824 */ /* 0x000fc400078e00ff */
[----:B------:R-:W-:Y:S02]  /*0ad0*/  IMAD.IADD R37, R2, 0x1, R37 ;  /* 0x0000000102257824 */ /* 0x000fe400078e0225 */
[----:B------:R-:W-:Y:S01]  /*0ae0*/  IMAD R20, R20, 0x1000000, R21 ;  /* 0x0100000014147824 */ /* 0x000fe200078e0215 */
[----:B------:R-:W-:Y:S01]  /*0af0*/  LOP3.LUT R21, R53, 0xffff, RZ, 0xc0, !PT ;  /* 0x0000ffff35157812 */ /* 0x000fe200078ec0ff */
[----:B------:R-:W-:Y:S01]  /*0b00*/  IMAD.IADD R39, R2, 0x1, R39 ;  /* 0x0000000102277824 */ /* 0x000fe200078e0227 */
[----:B------:R-:W-:Y:S01]  /*0b10*/  LOP3.LUT R22, R22, 0xff0000, RZ, 0xc0, !PT ;  /* 0x00ff000016167812 */ /* 0x000fe200078ec0ff */
[----:B------:R-:W-:Y:S02]  /*0b20*/  IMAD.U32 R24, R37, 0x10000, RZ ;  /* 0x0001000025187824 */ /* 0x000fe400078e00ff */
[C---:B------:R-:W-:Y:S01]  /*0b30*/  IMAD.IADD R57, R2.reuse, 0x1, R57 ;  /* 0x0000000102397824 */ /* 0x040fe200078e0239 */
[----:B------:R-:W-:Y:S01]  /*0b40*/  LOP3.LUT R23, R39, 0xffff, RZ, 0xc0, !PT ;  /* 0x0000ffff27177812 */ /* 0x000fe200078ec0ff */
[----:B------:R-:W-:Y:S01]  /*0b50*/  IMAD.IADD R31, R2, 0x1, R31 ;  /* 0x00000001021f7824 */ /* 0x000fe200078e021f */
[----:B------:R-:W-:Y:S01]  /*0b60*/  LOP3.LUT R24, R24, 0xff0000, RZ, 0xc0, !PT ;  /* 0x00ff000018187812 */ /* 0x000fe200078ec0ff */
[----:B------:R-:W-:Y:S01]  /*0b70*/  IMAD R22, R21, 0x1000000, R22 ;  /* 0x0100000015167824 */ /* 0x000fe200078e0216 */
[----:B------:R-:W-:Y:S01]  /*0b80*/  LOP3.LUT R21, R57, 0xff, RZ, 0xc0, !PT ;  /* 0x000000ff39157812 */ /* 0x000fe200078ec0ff */
[----:B------:R-:W-:-:S02]  /*0b90*/  IMAD.IADD R29, R2, 0x1, R29 ;  /* 0x00000001021d7824 */ /* 0x000fc400078e021d */
[----:B------:R-:W-:Y:S02]  /*0ba0*/  IMAD.U32 R26, R31, 0x10000, RZ ;  /* 0x000100001f1a7824 */ /* 0x000fe400078e00ff */
[C---:B------:R-:W-:Y:S01]  /*0bb0*/  IMAD.IADD R43, R2.reuse, 0x1, R43 ;  /* 0x00000001022b7824 */ /* 0x040fe200078e022b */
[----:B------:R-:W-:Y:S01]  /*0bc0*/  LOP3.LUT R25, R29, 0xffff, RZ, 0xc0, !PT ;  /* 0x0000ffff1d197812 */ /* 0x000fe200078ec0ff */
[----:B------:R-:W-:Y:S01]  /*0bd0*/  IMAD.IADD R3, R2, 0x1, R3 ;  /* 0x0000000102037824 */ /* 0x000fe200078e0203 */
[----:B------:R-:W-:Y:S01]  /*0be0*/  LOP3.LUT R26, R26, 0xff0000, RZ, 0xc0, !PT ;  /* 0x00ff00001a1a7812 */ /* 0x000fe200078ec0ff */
[----:B------:R-:W-:Y:S01]  /*0bf0*/  IMAD R24, R23, 0x1000000, R24 ;  /* 0x0100000017187824 */ /* 0x000fe200078e0218 */
[----:B------:R-:W-:Y:S01]  /*0c00*/  LOP3.LUT R23, R43, 0xff, RZ, 0xc0, !PT ;  /* 0x000000ff2b177812 */ /* 0x000fe200078ec0ff */
[----:B------:R-:W-:Y:S01]  /*0c10*/  IMAD R20, R21, 0x100, R20 ;  /* 0x0000010015147824 */ /* 0x000fe200078e0214 */
[----:B------:R-:W-:Y:S01]  /*0c20*/  LOP3.LUT R21, R3, 0xff, RZ, 0xc0, !PT ;  /* 0x000000ff03157812 */ /* 0x000fe200078ec0ff */
[----:B------:R-:W-:-:S02]  /*0c30*/  IMAD.IADD R33, R2, 0x1, R33 ;  /* 0x0000000102217824 */ /* 0x000fc400078e0221 */
[C---:B------:R-:W-:Y:S02]  /*0c40*/  IMAD.IADD R55, R2.reuse, 0x1, R55 ;  /* 0x0000000102377824 */ /* 0x040fe400078e0237 */
[----:B------:R-:W-:Y:S01]  /*0c50*/  IMAD R25, R25, 0x1000000, R26 ;  /* 0x0100000019197824 */ /* 0x000fe200078e021a */
[----:B------:R-:W-:Y:S01]  /*0c60*/  LOP3.LUT R30, R33, 0xff, RZ, 0xc0, !PT ;  /* 0x000000ff211e7812 */ /* 0x000fe200078ec0ff */
[----:B------:R-:W-:Y:S01]  /*0c70*/  IMAD R22, R23, 0x100, R22 ;  /* 0x0000010017167824 */ /* 0x000fe200078e0216 */
[----:B------:R-:W-:Y:S01]  /*0c80*/  LOP3.LUT R23, R55, 0xff, RZ, 0xc0, !PT ;  /* 0x000000ff37177812 */ /* 0x000fe200078ec0ff */
[----:B------:R-:W-:Y:S02]  /*0c90*/  IMAD R26, R21, 0x100, R24 ;  /* 0x00000100151a7824 */ /* 0x000fe400078e0218 */
[C---:B------:R-:W-:Y:S02]  /*0ca0*/  IMAD.IADD R41, R2.reuse, 0x1, R41 ;  /* 0x0000000102297824 */ /* 0x040fe400078e0229 */
[----:B------:R-:W-:-:S02]  /*0cb0*/  IMAD.IADD R21, R2, 0x1, R19 ;  /* 0x0000000102157824 */ /* 0x000fc400078e0213 */
[----:B------:R-:W-:Y:S02]  /*0cc0*/  IMAD.IADD R35, R2, 0x1, R35 ;  /* 0x0000000102237824 */ /* 0x000fe400078e0223 */
[----:B------:R-:W-:Y:S01]  /*0cd0*/  IMAD R27, R30, 0x100, R25 ;  /* 0x000001001e1b7824 */ /* 0x000fe200078e0219 */
[----:B------:R-:W-:Y:S01]  /*0ce0*/  LOP3.LUT R25, R41, 0xff, RZ, 0xc0, !PT ;  /* 0x000000ff29197812 */ /* 0x000fe200078ec0ff */
[----:B------:R-:W-:Y:S01]  /*0cf0*/  IMAD.IADD R24, R20, 0x1, R23 ;  /* 0x0000000114187824 */ /* 0x000fe200078e0217 */
[----:B------:R-:W-:Y:S01]  /*0d00*/  LOP3.LUT R23, R21, 0xff, RZ, 0xc0, !PT ;  /* 0x000000ff15177812 */ /* 0x000fe200078ec0ff */
[----:B------:R-:W-:Y:S01]  /*0d10*/  IMAD.MOV.U32 R19, RZ, RZ, R28 ;  /* 0x000000ffff137224 */ /* 0x000fe200078e001c */
[----:B------:R-:W-:Y:S01]  /*0d20*/  LOP3.LUT R20, R35, 0xff, RZ, 0xc0, !PT ;  /* 0x000000ff23147812 */ /* 0x000fe200078ec0ff */
[----:B------:R-:W-:Y:S02]  /*0d30*/  IMAD.IADD R25, R22, 0x1, R25 ;  /* 0x0000000116197824 */ /* 0x000fe400078e0219 */
[----:B------:R-:W-:Y:S01]  /*0d40*/  IMAD.IADD R26, R26, 0x1, R23 ;  /* 0x000000011a1a7824 */ /* 0x000fe200078e0217 */
[----:B------:R0:W-:Y:S01]  /*0d50*/  STL.128 [R1+0x30], R16 ;  /* 0x0000301001007387 */ /* 0x0001e20000100c00 */
[----:B------:R-:W-:-:S02]  /*0d60*/  IMAD.IADD R27, R27, 0x1, R20 ;  /* 0x000000011b1b7824 */ /* 0x000fc400078e0214 */
[----:B------:R-:W-:Y:S02]  /*0d70*/  IMAD.MOV.U32 R30, RZ, RZ, R0 ;  /* 0x000000ffff1e7224 */ /* 0x000fe400078e0000 */
[----:B------:R-:W-:Y:S01]  /*0d80*/  IMAD.MOV.U32 R34, RZ, RZ, R12 ;  /* 0x000000ffff227224 */ /* 0x000fe200078e000c */
[----:B------:R1:W-:Y:S01]  /*0d90*/  STL.128 [R1+0x20], R24 ;  /* 0x0000201801007387 */ /* 0x0003e20000100c00 */
[----:B------:R-:W-:Y:S02]  /*0da0*/  IMAD.MOV.U32 R20, RZ, RZ, R16 ;  /* 0x000000ffff147224 */ /* 0x000fe400078e0010 */
[----:B------:R-:W-:Y:S02]  /*0db0*/  IMAD.MOV.U32 R23, RZ, RZ, R28 ;  /* 0x000000ffff177224 */ /* 0x000fe400078e001c */
[----:B------:R-:W-:Y:S01]  /*0dc0*/  IMAD.MOV.U32 R22, RZ, RZ, R18 ;  /* 0x000000ffff167224 */ /* 0x000fe200078e0012 */
[----:B0-----:R-:W-:-:S07]  /*0dd0*/  PRMT R19, R21, 0x7610, R19 ;  /* 0x0000761015137816 */ /* 0x001fce0000000013 */
.L_x_1:
[----:B------:R-:W2:Y:S04]  /*0de0*/  LDL R40, [R30] ;  /* 0x000000001e287983 */ /* 0x000ea80000100800 */
[----:B-1----:R-:W3:Y:S04]  /*0df0*/  LDL R25, [R30+-0x20] ;  /* 0xffffe0001e197983 */ /* 0x002ee80000100800 */
[----:B------:R-:W4:Y:S04]  /*0e00*/  LDL.64 R26, [R30+-0x1c] ;  /* 0xffffe4001e1a7983 */ /* 0x000f280000100a00 */
[----:B------:R-:W5:Y:S04]  /*0e10*/  LDL.64 R50, [R30+0x4] ;  /* 0x000004001e327983 */ /* 0x000f680000100a00 */
[----:B------:R-:W5:Y:S04]  /*0e20*/  LDL R36, [R30+-0x14] ;  /* 0xffffec001e247983 */ /* 0x000f680000100800 */
[----:B------:R-:W5:Y:S04]  /*0e30*/  LDL R21, [R30+-0x10] ;  /* 0xfffff0001e157983 */ /* 0x000f680000100800 */
[----:B------:R-:W5:Y:S04]  /*0e40*/  LDL.64 R46, [R30+-0xc] ;  /* 0xfffff4001e2e7983 */ /* 0x000f680000100a00 */
[----:B------:R-:W5:Y:S04]  /*0e50*/  LDL.64 R48, [R30+0x14] ;  /* 0x000014001e307983 */ /* 0x000f680000100a00 */
[----:B------:R-:W5:Y:S04]  /*0e60*/  LDL R42, [R30+0x10] ;  /* 0x000010001e2a7983 */ /* 0x000f680000100800 */
[----:B------:R-:W5:Y:S01]  /*0e70*/  LDL R32, [R30+-0x4] ;  /* 0xfffffc001e207983 */ /* 0x000f620000100800 */
[----:B------:R-:W-:-:S02]  /*0e80*/  SHF.R.U32.HI R38, RZ, 0xa, R22 ;  /* 0x0000000aff267819 */ /* 0x000fc40000011616 */
[C-C-:B------:R-:W-:Y:S02]  /*0e90*/  SHF.L.W.U32.HI R24, R22.reuse, 0xf, R22.reuse ;  /* 0x0000000f16187819 */ /* 0x140fe40000010e16 */
[----:B------:R-:W-:-:S04]  /*0ea0*/  SHF.L.W.U32.HI R22, R22, 0xd, R22 ;  /* 0x0000000d16167819 */ /* 0x000fc80000010e16 */
[----:B------:R-:W-:Y:S02]  /*0eb0*/  LOP3.LUT R22, R38, R24, R22, 0x96, !PT ;  /* 0x0000001826167212 */ /* 0x000fe400078e9616 */
[--C-:B------:R-:W-:Y:S02]  /*0ec0*/  SHF.R.U32.HI R38, RZ, 0xa, R23.reuse ;  /* 0x0000000aff267819 */ /* 0x100fe40000011617 */
[C-C-:B------:R-:W-:Y:S02]  /*0ed0*/  SHF.L.W.U32.HI R24, R23.reuse, 0xf, R23.reuse ;  /* 0x0000000f17187819 */ /* 0x140fe40000010e17 */
[----:B------:R-:W-:-:S04]  /*0ee0*/  SHF.L.W.U32.HI R23, R23, 0xd, R23 ;  /* 0x0000000d17177819 */ /* 0x000fc80000010e17 */
[----:B------:R-:W-:Y:S02]  /*0ef0*/  LOP3.LUT R38, R38, R24, R23, 0x96, !PT ;  /* 0x0000001826267212 */ /* 0x000fe400078e9617 */
[----:B--2---:R-:W-:Y:S02]  /*0f00*/  IADD3 R40, PT, PT, R34, R22, R40 ;  /* 0x0000001622287210 */ /* 0x004fe40007ffe028 */
[C-C-:B---3--:R-:W-:Y:S02]  /*0f10*/  SHF.L.W.U32.HI R22, R25.reuse, 0x19, R25.reuse ;  /* 0x0000001919167819 */ /* 0x148fe40000010e19 */
[--C-:B------:R-:W-:Y:S02]  /*0f20*/  SHF.L.W.U32.HI R23, R25, 0xe, R25.reuse ;  /* 0x0000000e19177819 */ /* 0x100fe40000010e19 */
[----:B------:R-:W-:Y:S02]  /*0f30*/  SHF.R.U32.HI R24, RZ, 0x3, R25 ;  /* 0x00000003ff187819 */ /* 0x000fe40000011619 */
[----:B----4-:R-:W-:-:S02]  /*0f40*/  SHF.R.U32.HI R34, RZ, 0x3, R26 ;  /* 0x00000003ff227819 */ /* 0x010fc4000001161a */
[----:B------:R-:W-:Y:S02]  /*0f50*/  LOP3.LUT R24, R24, R22, R23, 0x96, !PT ;  /* 0x0000001618187212 */ /* 0x000fe400078e9617 */
[C-C-:B------:R-:W-:Y:S02]  /*0f60*/  SHF.L.W.U32.HI R22, R26.reuse, 0x19, R26.reuse ;  /* 0x000000191a167819 */ /* 0x140fe40000010e1a */
[----:B------:R-:W-:Y:S01]  /*0f70*/  SHF.L.W.U32.HI R23, R26, 0xe, R26 ;  /* 0x0000000e1a177819 */ /* 0x000fe20000010e1a */
[----:B------:R-:W-:Y:S01]  /*0f80*/  IMAD.IADD R24, R24, 0x1, R40 ;  /* 0x0000000118187824 */ /* 0x000fe200078e0228 */
[----:B-----5:R-:W-:Y:S02]  /*0f90*/  IADD3 R25, PT, PT, R25, R38, R50 ;  /* 0x0000002619197210 */ /* 0x020fe40007ffe032 */
[----:B------:R-:W-:Y:S02]  /*0fa0*/  LOP3.LUT R22, R34, R22, R23, 0x96, !PT ;  /* 0x0000001622167212 */ /* 0x000fe400078e9617 */
[----:B------:R-:W-:-:S02]  /*0fb0*/  SHF.L.W.U32.HI R23, R24, 0xd, R24 ;  /* 0x0000000d18177819 */ /* 0x000fc40000010e18 */
[--C-:B------:R-:W-:Y:S01]  /*0fc0*/  SHF.R.U32.HI R34, RZ, 0xa, R24.reuse ;  /* 0x0000000aff227819 */ /* 0x100fe20000011618 */
[----:B------:R-:W-:Y:S01]  /*0fd0*/  IMAD.IADD R25, R22, 0x1, R25 ;  /* 0x0000000116197824 */ /* 0x000fe200078e0219 */
[----:B------:R-:W-:-:S04]  /*0fe0*/  SHF.L.W.U32.HI R22, R24, 0xf, R24 ;  /* 0x0000000f18167819 */ /* 0x000fc80000010e18 */
[----:B------:R-:W-:Y:S02]  /*0ff0*/  LOP3.LUT R22, R34, R22, R23, 0x96, !PT ;  /* 0x0000001622167212 */ /* 0x000fe400078e9617 */
[C-C-:B------:R-:W-:Y:S02]  /*1000*/  SHF.L.W.U32.HI R38, R25.reuse, 0xf, R25.reuse ;  /* 0x0000000f19267819 */ /* 0x140fe40000010e19 */
[--C-:B------:R-:W-:Y:S02]  /*1010*/  SHF.L.W.U32.HI R40, R25, 0xd, R25.reuse ;  /* 0x0000000d19287819 */ /* 0x100fe40000010e19 */
[----:B------:R-:W-:Y:S02]  /*1020*/  SHF.R.U32.HI R44, RZ, 0xa, R25 ;  /* 0x0000000aff2c7819 */ /* 0x000fe40000011619 */
[----:B------:R-:W-:Y:S02]  /*1030*/  IADD3 R51, PT, PT, R26, R22, R51 ;  /* 0x000000161a337210 */ /* 0x000fe40007ffe033 */
[----:B------:R-:W-:-:S02]  /*1040*/  LOP3.LUT R38, R44, R38, R40, 0x96, !PT ;  /* 0x000000262c267212 */ /* 0x000fc400078e9628 */
[C-C-:B------:R-:W-:Y:S02]  /*1050*/  SHF.L.W.U32.HI R22, R27.reuse, 0x19, R27.reuse ;  /* 0x000000191b167819 */ /* 0x140fe40000010e1b */
[--C-:B------:R-:W-:Y:S02]  /*1060*/  SHF.L.W.U32.HI R23, R27, 0xe, R27.reuse ;  /* 0x0000000e1b177819 */ /* 0x100fe40000010e1b */
[----:B------:R-:W-:Y:S02]  /*1070*/  SHF.R.U32.HI R26, RZ, 0x3, R27 ;  /* 0x00000003ff1a7819 */ /* 0x000fe4000001161b */
[C-C-:B------:R-:W-:Y:S02]  /*1080*/  SHF.L.W.U32.HI R34, R36.reuse, 0x19, R36.reuse ;  /* 0x0000001924227819 */ /* 0x140fe40000010e24 */
[--C-:B------:R-:W-:Y:S02]  /*1090*/  SHF.L.W.U32.HI R40, R36, 0xe, R36.reuse ;  /* 0x0000000e24287819 */ /* 0x100fe40000010e24 */
[----:B------:R-:W-:-:S02]  /*10a0*/  SHF.R.U32.HI R44, RZ, 0x3, R36 ;  /* 0x00000003ff2c7819 */ /* 0x000fc40000011624 */
[----:B------:R-:W-:Y:S02]  /*10b0*/  LOP3.LUT R26, R26, R22, R23, 0x96, !PT ;  /* 0x000000161a1a7212 */ /* 0x000fe400078e9617 */
[----:B------:R-:W-:Y:S02]  /*10c0*/  IADD3 R38, PT, PT, R27, R38, R20 ;  /* 0x000000261b267210 */ /* 0x000fe40007ffe014 */
[----:B------:R-:W-:Y:S01]  /*10d0*/  LOP3.LUT R27, R44, R34, R40, 0x96, !PT ;  /* 0x000000222c1b7212 */ /* 0x000fe200078e9628 */
[----:B------:R-:W-:-:S04]  /*10e0*/  IMAD.IADD R26, R26, 0x1, R51 ;  /* 0x000000011a1a7824 */ /* 0x000fc800078e0233 */
[----:B------:R-:W-:Y:S01]  /*10f0*/  IMAD.IADD R27, R27, 0x1, R38 ;  /* 0x000000011b1b7824 */ /* 0x000fe200078e0226 */
[C-C-:B------:R-:W-:Y:S01]  /*1100*/  SHF.L.W.U32.HI R20, R26.reuse, 0xf, R26.reuse ;  /* 0x0000000f1a147819 */ /* 0x140fe20000010e1a */
[----:B------:R-:W2:Y:S01]  /*1110*/  LDL R38, [R30] ;  /* 0x000000001e267983 */ /* 0x000ea20000100800 */
[--C-:B------:R-:W-:Y:S02]  /*1120*/  SHF.L.W.U32.HI R23, R26, 0xd, R26.reuse ;  /* 0x0000000d1a177819 */ /* 0x100fe40000010e1a */
[----:B------:R-:W-:Y:S02]  /*1130*/  SHF.R.U32.HI R22, RZ, 0xa, R26 ;  /* 0x0000000aff167819 */ /* 0x000fe4000001161a */
[C-C-:B------:R-:W-:Y:S02]  /*1140*/  SHF.L.W.U32.HI R51, R27.reuse, 0xd, R27.reuse ;  /* 0x0000000d1b337819 */ /* 0x140fe40000010e1b */
[--C-:B------:R-:W-:Y:S02]  /*1150*/  SHF.R.U32.HI R50, RZ, 0xa, R27.reuse ;  /* 0x0000000aff327819 */ /* 0x100fe4000001161b */
[----:B------:R-:W-:Y:S01]  /*1160*/  SHF.L.W.U32.HI R44, R27, 0xf, R27 ;  /* 0x0000000f1b2c7819 */ /* 0x000fe20000010e1b */
[----:B------:R0:W-:Y:S01]  /*1170*/  STL.128 [R30+0x1c], R24 ;  /* 0x00001c181e007387 */ /* 0x0001e20000100c00 */
[----:B------:R-:W-:-:S02]  /*1180*/  LOP3.LUT R23, R22, R20, R23, 0x96, !PT ;  /* 0x0000001416177212 */ /* 0x000fc400078e9617 */
[C-C-:B------:R-:W-:Y:S01]  /*1190*/  SHF.L.W.U32.HI R20, R21.reuse, 0x19, R21.reuse ;  /* 0x0000001915147819 */ /* 0x140fe20000010e15 */
[----:B------:R-:W3:Y:S01]  /*11a0*/  LDL R40, [R30+0x20] ;  /* 0x000020001e287983 */ /* 0x000ee20000100800 */
[--C-:B------:R-:W-:Y:S02]  /*11b0*/  SHF.L.W.U32.HI R22, R21, 0xe, R21.reuse ;  /* 0x0000000e15167819 */ /* 0x100fe40000010e15 */
[----:B------:R-:W-:Y:S02]  /*11c0*/  SHF.R.U32.HI R34, RZ, 0x3, R21 ;  /* 0x00000003ff227819 */ /* 0x000fe40000011615 */
[----:B------:R-:W-:Y:S02]  /*11d0*/  LOP3.LUT R44, R50, R44, R51, 0x96, !PT ;  /* 0x0000002c322c7212 */ /* 0x000fe400078e9633 */
[----:B------:R-:W4:Y:S01]  /*11e0*/  LDL.64 R50, [R30+0x4] ;  /* 0x000004001e327983 */ /* 0x000f220000100a00 */
[----:B------:R-:W-:Y:S02]  /*11f0*/  LOP3.LUT R20, R34, R20, R22, 0x96, !PT ;  /* 0x0000001422147212 */ /* 0x000fe400078e9616 */
[----:B------:R-:W-:-:S02]  /*1200*/  SHF.L.W.U32.HI R22, R46, 0x19, R46 ;  /* 0x000000192e167819 */ /* 0x000fc40000010e2e */
[--C-:B0-----:R-:W-:Y:S01]  /*1210*/  SHF.L.W.U32.HI R25, R46, 0xe, R46.reuse ;  /* 0x0000000e2e197819 */ /* 0x101fe20000010e2e */
[----:B------:R-:W5:Y:S01]  /*1220*/  LDL.64 R26, [R30+0x24] ;  /* 0x000024001e1a7983 */ /* 0x000f620000100a00 */
[----:B------:R-:W-:Y:S02]  /*1230*/  SHF.R.U32.HI R34, RZ, 0x3, R46 ;  /* 0x00000003ff227819 */ /* 0x000fe4000001162e */
[----:B------:R-:W-:Y:S02]  /*1240*/  IADD3 R44, PT, PT, R21, R44, R48 ;  /* 0x0000002c152c7210 */ /* 0x000fe40007ffe030 */
[----:B------:R-:W-:Y:S02]  /*1250*/  IADD3 R23, PT, PT, R36, R23, R42 ;  /* 0x0000001724177210 */ /* 0x000fe40007ffe02a */
[----:B------:R-:W-:-:S03]  /*1260*/  LOP3.LUT R21, R34, R22, R25, 0x96, !PT ;  /* 0x0000001622157212 */ /* 0x000fc600078e9619 */
[----:B------:R-:W-:Y:S02]  /*1270*/  IMAD.IADD R20, R20, 0x1, R23 ;  /* 0x0000000114147824 */ /* 0x000fe400078e0217 */
[----:B------:R-:W-:-:S03]  /*1280*/  IMAD.IADD R21, R21, 0x1, R44 ;  /* 0x0000000115157824 */ /* 0x000fc600078e022c */
[C-C-:B------:R-:W-:Y:S02]  /*1290*/  SHF.L.W.U32.HI R22, R20.reuse, 0xf, R20.reuse ;  /* 0x0000000f14167819 */ /* 0x140fe40000010e14 */
[--C-:B------:R-:W-:Y:S02]  /*12a0*/  SHF.L.W.U32.HI R23, R20, 0xd, R20.reuse ;  /* 0x0000000d14177819 */ /* 0x100fe40000010e14 */
[----:B------:R-:W-:Y:S02]  /*12b0*/  SHF.R.U32.HI R25, RZ, 0xa, R20 ;  /* 0x0000000aff197819 */ /* 0x000fe40000011614 */
[C-C-:B------:R-:W-:Y:S02]  /*12c0*/  SHF.L.W.U32.HI R36, R21.reuse, 0xd, R21.reuse ;  /* 0x0000000d15247819 */ /* 0x140fe40000010e15 */
[--C-:B------:R-:W-:Y:S02]  /*12d0*/  SHF.L.W.U32.HI R34, R21, 0xf, R21.reuse ;  /* 0x0000000f15227819 */ /* 0x100fe40000010e15 */
[----:B------:R-:W-:-:S02]  /*12e0*/  SHF.R.U32.HI R42, RZ, 0xa, R21 ;  /* 0x0000000aff2a7819 */ /* 0x000fc40000011615 */
[----:B------:R-:W-:Y:S02]  /*12f0*/  LOP3.LUT R22, R25, R22, R23, 0x96, !PT ;  /* 0x0000001619167212 */ /* 0x000fe400078e9617 */
[----:B------:R-:W-:Y:S02]  /*1300*/  LOP3.LUT R34, R42, R34, R36, 0x96, !PT ;  /* 0x000000222a227212 */ /* 0x000fe400078e9624 */
[----:B------:R-:W5:Y:S01]  /*1310*/  LDL R36, [R30+0xc] ;  /* 0x00000c001e247983 */ /* 0x000f620000100800 */
[----:B------:R-:W-:Y:S02]  /*1320*/  IADD3 R49, PT, PT, R46, R22, R49 ;  /* 0x000000162e317210 */ /* 0x000fe40007ffe031 */
[C-C-:B------:R-:W-:Y:S02]  /*1330*/  SHF.L.W.U32.HI R22, R47.reuse, 0x19, R47.reuse ;  /* 0x000000192f167819 */ /* 0x140fe40000010e2f */
[--C-:B------:R-:W-:Y:S02]  /*1340*/  SHF.L.W.U32.HI R23, R47, 0xe, R47.reuse ;  /* 0x0000000e2f177819 */ /* 0x100fe40000010e2f */
[----:B------:R-:W-:-:S02]  /*1350*/  SHF.R.U32.HI R25, RZ, 0x3, R47 ;  /* 0x00000003ff197819 */ /* 0x000fc4000001162f */
[C-C-:B------:R-:W-:Y:S02]  /*1360*/  SHF.L.W.U32.HI R42, R32.reuse, 0x19, R32.reuse ;  /* 0x00000019202a7819 */ /* 0x140fe40000010e20 */
[--C-:B------:R-:W-:Y:S02]  /*1370*/  SHF.L.W.U32.HI R44, R32, 0xe, R32.reuse ;  /* 0x0000000e202c7819 */ /* 0x100fe40000010e20 */
[----:B------:R-:W-:Y:S02]  /*1380*/  SHF.R.U32.HI R46, RZ, 0x3, R32 ;  /* 0x00000003ff2e7819 */ /* 0x000fe40000011620 */
[----:B------:R-:W-:Y:S02]  /*1390*/  LOP3.LUT R22, R25, R22, R23, 0x96, !PT ;  /* 0x0000001619167212 */ /* 0x000fe400078e9617 */
[----:B------:R-:W-:Y:S02]  /*13a0*/  IADD3 R34, PT, PT, R47, R34, R24 ;  /* 0x000000222f227210 */ /* 0x000fe40007ffe018 */
[----:B------:R-:W-:Y:S01]  /*13b0*/  LOP3.LUT R23, R46, R42, R44, 0x96, !PT ;  /* 0x0000002a2e177212 */ /* 0x000fe200078e962c */
[----:B------:R-:W-:Y:S01]  /*13c0*/  IMAD.IADD R22, R22, 0x1, R49 ;  /* 0x0000000116167824 */ /* 0x000fe200078e0231 */
[----:B------:R-:W5:Y:S03]  /*13d0*/  LDL R42, [R30+0x10] ;  /* 0x000010001e2a7983 */ /* 0x000f660000100800 */
[----:B------:R-:W-:Y:S01]  /*13e0*/  IMAD.IADD R23, R23, 0x1, R34 ;  /* 0x0000000117177824 */ /* 0x000fe200078e0222 */
[----:B------:R-:W5:Y:S04]  /*13f0*/  LDL.64 R46, [R30+0x14] ;  /* 0x000014001e2e7983 */ /* 0x000f680000100a00 */
[----:B------:R0:W-:Y:S04]  /*1400*/  STL.128 [R30+0x2c], R20 ;  /* 0x00002c141e007387 */ /* 0x0001e80000100c00 */
[----:B------:R-:W5:Y:S04]  /*1410*/  LDL R44, [R30+0x30] ;  /* 0x000030001e2c7983 */ /* 0x000f680000100800 */
[----:B------:R-:W5:Y:S04]  /*1420*/  LDL.64 R48, [R30+0x34] ;  /* 0x000034001e307983 */ /* 0x000f680000100a00 */
[----:B------:R-:W5:Y:S01]  /*1430*/  LDL R34, [R30+0x1c] ;  /* 0x00001c001e227983 */ /* 0x000f620000100800 */
[----:B------:R-:W-:-:S02]  /*1440*/  SHF.L.W.U32.HI R24, R22, 0xf, R22 ;  /* 0x0000000f16187819 */ /* 0x000fc40000010e16 */
[--C-:B------:R-:W-:Y:S02]  /*1450*/  SHF.L.W.U32.HI R25, R22, 0xd, R22.reuse ;  /* 0x0000000d16197819 */ /* 0x100fe40000010e16 */
[----:B------:R-:W-:Y:S02]  /*1460*/  SHF.R.U32.HI R52, RZ, 0xa, R22 ;  /* 0x0000000aff347819 */ /* 0x000fe40000011616 */
[C---:B0-----:R-:W-:Y:S02]  /*1470*/  SHF.L.W.U32.HI R21, R23.reuse, 0xd, R23 ;  /* 0x0000000d17157819 */ /* 0x041fe40000010e17 */
[----:B------:R-:W-:Y:S02]  /*1480*/  LOP3.LUT R25, R52, R24, R25, 0x96, !PT ;  /* 0x0000001834197212 */ /* 0x000fe400078e9619 */
[--C-:B------:R-:W-:Y:S02]  /*1490*/  SHF.L.W.U32.HI R24, R23, 0xf, R23.reuse ;  /* 0x0000000f17187819 */ /* 0x100fe40000010e17 */
[----:B------:R-:W-:-:S04]  /*14a0*/  SHF.R.U32.HI R23, RZ, 0xa, R23 ;  /* 0x0000000aff177819 */ /* 0x000fc80000011617 */
[----:B------:R-:W-:Y:S01]  /*14b0*/  LOP3.LUT R52, R23, R24, R21, 0x96, !PT ;  /* 0x0000001817347212 */ /* 0x000fe200078e9615 */
[----:B------:R-:W-:-:S04]  /*14c0*/  UIADD3 UR4, UPT, UPT, UR4, 0x10, URZ ;  /* 0x0000001004047890 */ /* 0x000fc8000fffe0ff */
[----:B------:R-:W-:Y:S01]  /*14d0*/  UISETP.NE.AND UP0, UPT, UR4, 0x30, UPT ;  /* 0x000000300400788c */ /* 0x000fe2000bf05270 */
[C-C-:B--2---:R-:W-:Y:S02]  /*14e0*/  SHF.L.W.U32.HI R21, R38.reuse, 0x19, R38.reuse ;  /* 0x0000001926157819 */ /* 0x144fe40000010e26 */
[--C-:B------:R-:W-:Y:S02]  /*14f0*/  SHF.L.W.U32.HI R22, R38, 0xe, R38.reuse ;  /* 0x0000000e26167819 */ /* 0x100fe40000010e26 */
[----:B------:R-:W-:-:S04]  /*1500*/  SHF.R.U32.HI R23, RZ, 0x3, R38 ;  /* 0x00000003ff177819 */ /* 0x000fc80000011626 */
[----:B------:R-:W-:Y:S02]  /*1510*/  LOP3.LUT R21, R23, R21, R22, 0x96, !PT ;  /* 0x0000001517157212 */ /* 0x000fe400078e9616 */
[----:B---3--:R-:W-:Y:S02]  /*1520*/  IADD3 R24, PT, PT, R32, R25, R40 ;  /* 0x0000001920187210 */ /* 0x008fe40007ffe028 */
[C-C-:B----4-:R-:W-:Y:S02]  /*1530*/  SHF.L.W.U32.HI R22, R50.reuse, 0x19, R50.reuse ;  /* 0x0000001932167819 */ /* 0x150fe40000010e32 */
[--C-:B------:R-:W-:Y:S02]  /*1540*/  SHF.L.W.U32.HI R23, R50, 0xe, R50.reuse ;  /* 0x0000000e32177819 */ /* 0x100fe40000010e32 */
[----:B------:R-:W-:Y:S02]  /*1550*/  SHF.R.U32.HI R25, RZ, 0x3, R50 ;  /* 0x00000003ff197819 */ /* 0x000fe40000011632 */
[----:B-----5:R-:W-:-:S02]  /*1560*/  IADD3 R26, PT, PT, R38, R52, R26 ;  /* 0x00000034261a7210 */ /* 0x020fc40007ffe01a */
[----:B------:R-:W-:Y:S01]  /*1570*/  LOP3.LUT R25, R25, R22, R23, 0x96, !PT ;  /* 0x0000001619197212 */ /* 0x000fe200078e9617 */
[----:B------:R-:W-:-:S04]  /*1580*/  IMAD.IADD R24, R21, 0x1, R24 ;  /* 0x0000000115187824 */ /* 0x000fc800078e0218 */
[----:B------:R-:W-:Y:S01]  /*1590*/  IMAD.IADD R25, R25, 0x1, R26 ;  /* 0x0000000119197824 */ /* 0x000fe200078e021a */
        /* <DEDUP_REMOVED lines=48> */
[C-C-:B------:R-:W-:Y:S02]  /*18a0*/  SHF.L.W.U32.HI R23, R47.reuse, 0x19, R47.reuse ;  /* 0x000000192f177819 */ /* 0x140fe40000010e2f */
[--C-:B------:R-:W-:Y:S02]  /*18b0*/  SHF.L.W.U32.HI R32, R47, 0xe, R47.reuse ;  /* 0x0000000e2f207819 */ /* 0x100fe40000010e2f */
[----:B------:R-:W-:Y:S02]  /*18c0*/  SHF.R.U32.HI R36, RZ, 0x3, R47 ;  /* 0x00000003ff247819 */ /* 0x000fe4000001162f */
[----:B------:R-:W-:-:S02]  /*18d0*/  SHF.L.W.U32.HI R40, R34, 0x19, R34 ;  /* 0x0000001922287819 */ /* 0x000fc40000010e22 */
[--C-:B------:R-:W-:Y:S02]  /*18e0*/  SHF.L.W.U32.HI R51, R34, 0xe, R34.reuse ;  /* 0x0000000e22337819 */ /* 0x100fe40000010e22 */
[----:B------:R-:W-:Y:S02]  /*18f0*/  SHF.R.U32.HI R42, RZ, 0x3, R34 ;  /* 0x00000003ff2a7819 */ /* 0x000fe40000011622 */
[----:B------:R-:W-:Y:S02]  /*1900*/  LOP3.LUT R23, R36, R23, R32, 0x96, !PT ;  /* 0x0000001724177212 */ /* 0x000fe400078e9620 */
[----:B------:R-:W-:Y:S02]  /*1910*/  IADD3 R22, PT, PT, R46, R22, R49 ;  /* 0x000000162e167210 */ /* 0x000fe40007ffe031 */
[----:B------:R-:W-:Y:S02]  /*1920*/  IADD3 R47, PT, PT, R47, R38, R24 ;  /* 0x000000262f2f7210 */ /* 0x000fe40007ffe018 */
[----:B------:R-:W-:Y:S01]  /*1930*/  LOP3.LUT R40, R42, R40, R51, 0x96, !PT ;  /* 0x000000282a287212 */ /* 0x000fe200078e9633 */
[----:B------:R-:W-:-:S04]  /*1940*/  IMAD.IADD R22, R23, 0x1, R22 ;  /* 0x0000000117167824 */ /* 0x000fc800078e0216 */
[----:B------:R-:W-:Y:S01]  /*1950*/  IMAD.IADD R23, R40, 0x1, R47 ;  /* 0x0000000128177824 */ /* 0x000fe200078e022f */
[----:B------:R-:W-:Y:S04]  /*1960*/  STL.128 [R30+0x3c], R24 ;  /* 0x00003c181e007387 */ /* 0x000fe80000100c00 */
[----:B------:R0:W-:Y:S02]  /*1970*/  STL.128 [R30+0x4c], R20 ;  /* 0x00004c141e007387 */ /* 0x0001e40000100c00 */
[----:B0-----:R-:W-:Y:S01]  /*1980*/  VIADD R30, R30, 0x40 ;  /* 0x000000401e1e7836 */ /* 0x001fe20000000000 */
[----:B------:R-:W-:Y:S06]  /*1990*/  BRA.U UP0, `(.L_x_1) ;  /* 0xfffffff500107547 */ /* 0x000fec000b83ffff */
[----:B------:R-:W-:Y:S02]  /*19a0*/  IMAD.MOV.U32 R30, RZ, RZ, 0x5be0cd19 ;  /* 0x5be0cd19ff1e7424 */ /* 0x000fe400078e00ff */
[----:B------:R-:W-:Y:S02]  /*19b0*/  IMAD.MOV.U32 R47, RZ, RZ, 0x1f83d9ab ;  /* 0x1f83d9abff2f7424 */ /* 0x000fe400078e00ff */
[----:B------:R-:W-:Y:S02]  /*19c0*/  IMAD.MOV.U32 R34, RZ, RZ, -0x64fa9774 ;  /* 0x9b05688cff227424 */ /* 0x000fe400078e00ff */
[----:B------:R-:W-:Y:S02]  /*19d0*/  IMAD.MOV.U32 R49, RZ, RZ, 0x510e527f ;  /* 0x510e527fff317424 */ /* 0x000fe400078e00ff */
[----:B------:R-:W-:Y:S02]  /*19e0*/  IMAD.MOV.U32 R38, RZ, RZ, -0x5ab00ac6 ;  /* 0xa54ff53aff267424 */ /* 0x000fe400078e00ff */
[----:B------:R-:W-:-:S02]  /*19f0*/  IMAD.MOV.U32 R51, RZ, RZ, 0x3c6ef372 ;  /* 0x3c6ef372ff337424 */ /* 0x000fc400078e00ff */
[----:B------:R-:W-:Y:S02]  /*1a00*/  IMAD.MOV.U32 R42, RZ, RZ, -0x4498517b ;  /* 0xbb67ae85ff2a7424 */ /* 0x000fe400078e00ff */
[----:B------:R-:W-:Y:S02]  /*1a10*/  IMAD.MOV.U32 R44, RZ, RZ, 0x6a09e667 ;  /* 0x6a09e667ff2c7424 */ /* 0x000fe400078e00ff */
[----:B------:R-:W-:-:S07]  /*1a20*/  IMAD.MOV.U32 R40, RZ, RZ, RZ ;  /* 0x000000ffff287224 */ /* 0x000fce00078e00ff */
.L_x_2:
[----:B------:R-:W-:-:S04]  /*1a30*/  IMAD.SHL.U32 R26, R40, 0x4, RZ ;  /* 0x00000004281a7824 */ /* 0x000fc800078e00ff */
[----:B------:R-:W-:Y:S01]  /*1a40*/  IMAD.IADD R21, R1, 0x1, R26 ;  /* 0x0000000101157824 */ /* 0x000fe200078e021a */
[----:B------:R-:W0:Y:S05]  /*1a50*/  LDC.64 R24, c[0x3][R26] ;  /* 0x00c000001a187b82 */ /* 0x000e2a0000000a00 */
[----:B------:R-:W0:Y:S01]  /*1a60*/  LDL.128 R20, [R21] ;  /* 0x0000000015147983 */ /* 0x000e220000100c00 */
[C-C-:B------:R-:W-:Y:S01]  /*1a70*/  SHF.L.W.U32.HI R27, R49.reuse, 0x1a, R49.reuse ;  /* 0x0000001a311b7819 */ /* 0x140fe20000010e31 */
[----:B------:R-:W-:Y:S01]  /*1a80*/  VIADD R40, R40, 0x4 ;  /* 0x0000000428287836 */ /* 0x000fe20000000000 */
[C-C-:B------:R-:W-:Y:S02]  /*1a90*/  SHF.L.W.U32.HI R32, R49.reuse, 0x15, R49.reuse ;  /* 0x0000001531207819 */ /* 0x140fe40000010e31 */
[----:B------:R-:W-:-:S02]  /*1aa0*/  SHF.L.W.U32.HI R36, R49, 0x7, R49 ;  /* 0x0000000731247819 */ /* 0x000fc40000010e31 */
[----:B------:R-:W-:Y:S02]  /*1ab0*/  ISETP.NE.AND P0, PT, R40, 0x40, PT ;  /* 0x000000402800780c */ /* 0x000fe40003f05270 */
[----:B------:R-:W-:Y:S02]  /*1ac0*/  LOP3.LUT R27, R36, R27, R32, 0x96, !PT ;  /* 0x0000001b241b7212 */ /* 0x000fe400078e9620 */
[----:B------:R-:W-:-:S04]  /*1ad0*/  LOP3.LUT R32, R47, R49, R34, 0xb8, !PT ;  /* 0x000000312f207212 */ /* 0x000fc800078eb822 */
[----:B------:R-:W-:-:S04]  /*1ae0*/  IADD3 R27, PT, PT, R27, R32, R30 ;  /* 0x000000201b1b7210 */ /* 0x000fc80007ffe01e */
[----:B0-----:R-:W-:Y:S02]  /*1af0*/  IADD3 R20, PT, PT, R20, R27, R24 ;  /* 0x0000001b14147210 */ /* 0x001fe40007ffe018 */
[----:B------:R-:W-:-:S03]  /*1b00*/  SHF.L.W.U32.HI R24, R44, 0x1e, R44 ;  /* 0x0000001e2c187819 */ /* 0x000fc60000010e2c */
[----:B------:R-:W-:-:S05]  /*1b10*/  IMAD.IADD R30, R20, 0x1, R38 ;  /* 0x00000001141e7824 */ /* 0x000fca00078e0226 */
[C-C-:B------:R-:W-:Y:S02]  /*1b20*/  SHF.L.W.U32.HI R27, R30.reuse, 0x1a, R30.reuse ;  /* 0x0000001a1e1b7819 */ /* 0x140fe40000010e1e */
[C-C-:B------:R-:W-:Y:S02]  /*1b30*/  SHF.L.W.U32.HI R32, R30.reuse, 0x15, R30.reuse ;  /* 0x000000151e207819 */ /* 0x140fe40000010e1e */
[----:B------:R-:W-:Y:S02]  /*1b40*/  SHF.L.W.U32.HI R36, R30, 0x7, R30 ;  /* 0x000000071e247819 */ /* 0x000fe40000010e1e */
[----:B------:R-:W-:Y:S02]  /*1b50*/  LOP3.LUT R38, R34, R30, R49, 0xb8, !PT ;  /* 0x0000001e22267212 */ /* 0x000fe400078eb831 */
[----:B------:R-:W-:Y:S02]  /*1b60*/  LOP3.LUT R36, R36, R27, R32, 0x96, !PT ;  /* 0x0000001b24247212 */ /* 0x000fe400078e9620 */
[----:B------:R-:W-:-:S02]  /*1b70*/  SHF.L.W.U32.HI R27, R44, 0x13, R44 ;  /* 0x000000132c1b7819 */ /* 0x000fc40000010e2c */
[--C-:B------:R-:W-:Y:S02]  /*1b80*/  SHF.L.W.U32.HI R32, R44, 0xa, R44.reuse ;  /* 0x0000000a2c207819 */ /* 0x100fe40000010e2c */
[----:B------:R-:W-:Y:S02]  /*1b90*/  IADD3 R36, PT, PT, R36, R38, R47 ;  /* 0x0000002624247210 */ /* 0x000fe40007ffe02f */
[----:B------:R-:W-:Y:S02]  /*1ba0*/  LOP3.LUT R47, R32, R24, R27, 0x96, !PT ;  /* 0x00000018202f7212 */ /* 0x000fe400078e961b */
[----:B------:R-:W0:Y:S01]  /*1bb0*/  LDC.64 R26, c[0x3][R26+0x8] ;  /* 0x00c002001a1a7b82 */ /* 0x000e220000000a00 */
[----:B------:R-:W-:Y:S02]  /*1bc0*/  LOP3.LUT R38, R42, R51, R44, 0xe8, !PT ;  /* 0x000000332a267212 */ /* 0x000fe400078ee82c */
[----:B------:R-:W-:Y:S02]  /*1bd0*/  IADD3 R24, PT, PT, R21, R36, R25 ;  /* 0x0000002415187210 */ /* 0x000fe40007ffe019 */
[----:B------:R-:W-:-:S03]  /*1be0*/  IADD3 R38, PT, PT, R20, R47, R38 ;  /* 0x0000002f14267210 */ /* 0x000fc60007ffe026 */
[----:B------:R-:W-:Y:S01]  /*1bf0*/  IMAD.IADD R47, R24, 0x1, R51 ;  /* 0x00000001182f7824 */ /* 0x000fe200078e0233 */
[C-C-:B------:R-:W-:Y:S02]  /*1c00*/  SHF.L.W.U32.HI R20, R38.reuse, 0x1e, R38.reuse ;  /* 0x0000001e26147819 */ /* 0x140fe40000010e26 */
[C-C-:B------:R-:W-:Y:S02]  /*1c10*/  SHF.L.W.U32.HI R21, R38.reuse, 0x13, R38.reuse ;  /* 0x0000001326157819 */ /* 0x140fe40000010e26 */
[----:B------:R-:W-:Y:S02]  /*1c20*/  SHF.L.W.U32.HI R25, R38, 0xa, R38 ;  /* 0x0000000a26197819 */ /* 0x000fe40000010e26 */
[C-C-:B------:R-:W-:Y:S02]  /*1c30*/  SHF.L.W.U32.HI R32, R47.reuse, 0x1a, R47.reuse ;  /* 0x0000001a2f207819 */ /* 0x140fe40000010e2f */
[C-C-:B------:R-:W-:Y:S02]  /*1c40*/  SHF.L.W.U32.HI R51, R47.reuse, 0x15, R47.reuse ;  /* 0x000000152f337819 */ /* 0x140fe40000010e2f */
[----:B------:R-:W-:-:S02]  /*1c50*/  SHF.L.W.U32.HI R36, R47, 0x7, R47 ;  /* 0x000000072f247819 */ /* 0x000fc40000010e2f */
[----:B------:R-:W-:Y:S02]  /*1c60*/  LOP3.LUT R21, R25, R20, R21, 0x96, !PT ;  /* 0x0000001419157212 */ /* 0x000fe400078e9615 */
[----:B------:R-:W-:Y:S02]  /*1c70*/  LOP3.LUT R25, R36, R32, R51, 0x96, !PT ;  /* 0x0000002024197212 */ /* 0x000fe400078e9633 */
[----:B------:R-:W-:Y:S02]  /*1c80*/  LOP3.LUT R20, R49, R47, R30, 0xb8, !PT ;  /* 0x0000002f31147212 */ /* 0x000fe400078eb81e */
[----:B------:R-:W-:Y:S02]  /*1c90*/  LOP3.LUT R51, R44, R42, R38, 0xe8, !PT ;  /* 0x0000002a2c337212 */ /* 0x000fe400078ee826 */
[----:B------:R-:W-:Y:S02]  /*1ca0*/  IADD3 R25, PT, PT, R25, R20, R34 ;  /* 0x0000001419197210 */ /* 0x000fe40007ffe022 */
[----:B------:R-:W-:-:S02]  /*1cb0*/  IADD3 R51, PT, PT, R24, R21, R51 ;  /* 0x0000001518337210 */ /* 0x000fc40007ffe033 */
[----:B0-----:R-:W-:Y:S02]  /*1cc0*/  IADD3 R25, PT, PT, R22, R25, R26 ;  /* 0x0000001916197210 */ /* 0x001fe40007ffe01a */
[C-C-:B------:R-:W-:Y:S02]  /*1cd0*/  SHF.L.W.U32.HI R20, R51.reuse, 0x1e, R51.reuse ;  /* 0x0000001e33147819 */ /* 0x140fe40000010e33 */
[--C-:B------:R-:W-:Y:S01]  /*1ce0*/  SHF.L.W.U32.HI R21, R51, 0x13, R51.reuse ;  /* 0x0000001333157819 */ /* 0x100fe20000010e33 */
[----:B------:R-:W-:Y:S01]  /*1cf0*/  IMAD.IADD R34, R25, 0x1, R42 ;  /* 0x0000000119227824 */ /* 0x000fe200078e022a */
[--C-:B------:R-:W-:Y:S02]  /*1d00*/  SHF.L.W.U32.HI R22, R51, 0xa, R51.reuse ;  /* 0x0000000a33167819 */ /* 0x100fe40000010e33 */
[----:B------:R-:W-:Y:S02]  /*1d10*/  LOP3.LUT R42, R38, R44, R51, 0xe8, !PT ;  /* 0x0000002c262a7212 */ /* 0x000fe400078ee833 */
[----:B------:R-:W-:-:S02]  /*1d20*/  LOP3.LUT R20, R22, R20, R21, 0x96, !PT ;  /* 0x0000001416147212 */ /* 0x000fc400078e9615 */
[C-C-:B------:R-:W-:Y:S02]  /*1d30*/  SHF.L.W.U32.HI R21, R34.reuse, 0x1a, R34.reuse ;  /* 0x0000001a22157819 */ /* 0x140fe40000010e22 */
[C-C-:B------:R-:W-:Y:S02]  /*1d40*/  SHF.L.W.U32.HI R22, R34.reuse, 0x15, R34.reuse ;  /* 0x0000001522167819 */ /* 0x140fe40000010e22 */
[----:B------:R-:W-:Y:S02]  /*1d50*/  SHF.L.W.U32.HI R24, R34, 0x7, R34 ;  /* 0x0000000722187819 */ /* 0x000fe40000010e22 */
[----:B------:R-:W-:Y:S02]  /*1d60*/  IADD3 R42, PT, PT, R25, R20, R42 ;  /* 0x00000014192a7210 */ /* 0x000fe40007ffe02a */
[----:B------:R-:W-:Y:S02]  /*1d70*/  LOP3.LUT R22, R24, R21, R22, 0x96, !PT ;  /* 0x0000001518167212 */ /* 0x000fe400078e9616 */
[----:B------:R-:W-:-:S02]  /*1d80*/  LOP3.LUT R20, R30, R34, R47, 0xb8, !PT ;  /* 0x000000221e147212 */ /* 0x000fc400078eb82f */
[--C-:B------:R-:W-:Y:S02]  /*1d90*/  SHF.L.W.U32.HI R21, R42, 0x1e, R42.reuse ;  /* 0x0000001e2a157819 */ /* 0x100fe40000010e2a */
[----:B------:R-:W-:Y:S02]  /*1da0*/  IADD3 R20, PT, PT, R22, R20, R49 ;  /* 0x0000001416147210 */ /* 0x000fe40007ffe031 */
[C-C-:B------:R-:W-:Y:S02]  /*1db0*/  SHF.L.W.U32.HI R24, R42.reuse, 0x13, R42.reuse ;  /* 0x000000132a187819 */ /* 0x140fe40000010e2a */
[----:B------:R-:W-:Y:S02]  /*1dc0*/  SHF.L.W.U32.HI R25, R42, 0xa, R42 ;  /* 0x0000000a2a197819 */ /* 0x000fe40000010e2a */
[----:B------:R-:W-:Y:S02]  /*1dd0*/  IADD3 R23, PT, PT, R23, R20, R27 ;  /* 0x0000001417177210 */ /* 0x000fe40007ffe01b */
[----:B------:R-:W-:-:S02]  /*1de0*/  LOP3.LUT R24, R25, R21, R24, 0x96, !PT ;  /* 0x0000001519187212 */ /* 0x000fc400078e9618 */
[----:B------:R-:W-:Y:S01]  /*1df0*/  LOP3.LUT R20, R51, R38, R42, 0xe8, !PT ;  /* 0x0000002633147212 */ /* 0x000fe200078ee82a */
[----:B------:R-:W-:-:S03]  /*1e00*/  IMAD.IADD R49, R23, 0x1, R44 ;  /* 0x0000000117317824 */ /* 0x000fc600078e022c */
[----:B------:R-:W-:Y:S01]  /*1e10*/  IADD3 R44, PT, PT, R23, R24, R20 ;  /* 0x00000018172c7210 */ /* 0x000fe20007ffe014 */
[----:B------:R-:W-:Y:S06]  /*1e20*/  @P0 BRA `(.L_x_2) ;  /* 0xfffffffc00000947 */ /* 0x000fec000383ffff */
[----:B------:R-:W-:Y:S01]  /*1e30*/  IMAD.MOV.U32 R20, RZ, RZ, -0x80000000 ;  /* 0x80000000ff147424 */ /* 0x000fe200078e00ff */
[----:B------:R-:W-:Y:S01]  /*1e40*/  CS2R R22, SRZ ;  /* 0x0000000000167805 */ /* 0x000fe2000001ff00 */
[----:B------:R-:W-:Y:S01]  /*1e50*/  IMAD.MOV.U32 R21, RZ, RZ, RZ ;  /* 0x000000ffff157224 */ /* 0x000fe200078e00ff */
[----:B------:R-:W-:Y:S01]  /*1e60*/  STL.128 [R1], R4 ;  /* 0x0000000401007387 */ /* 0x000fe20000100c00 */
[----:B------:R-:W-:Y:S01]  /*1e70*/  IMAD.MOV.U32 R27, RZ, RZ, 0x280 ;  /* 0x00000280ff1b7424 */ /* 0x000fe200078e00ff */
[----:B------:R-:W-:Y:S01]  /*1e80*/  CS2R R24, SRZ ;  /* 0x0000000000187805 */ /* 0x000fe2000001ff00 */
[----:B------:R-:W-:Y:S01]  /*1e90*/  IMAD.MOV.U32 R26, RZ, RZ, R18 ;  /* 0x000000ffff1a7224 */ /* 0x000fe200078e0012 */
[----:B------:R-:W-:Y:S01]  /*1ea0*/  STL.128 [R1+0x10], R20 ;  /* 0x0000101401007387 */ /* 0x000fe20000100c00 */
[----:B------:R-:W-:Y:S02]  /*1eb0*/  VIADD R36, R49, 0x510e527f ;  /* 0x510e527f31247836 */ /* 0x000fe40000000000 */
[----:B------:R-:W-:Y:S01]  /*1ec0*/  VIADD R44, R44, 0x6a09e667 ;  /* 0x6a09e6672c2c7836 */ /* 0x000fe20000000000 */
[----:B------:R-:W-:Y:S01]  /*1ed0*/  STL.128 [R1+0x20], RZ ;  /* 0x000020ff01007387 */ /* 0x000fe20000100c00 */
[----:B------:R-:W-:-:S02]  /*1ee0*/  VIADD R42, R42, 0xbb67ae85 ;  /* 0xbb67ae852a2a7836 */ /* 0x000fc40000000000 */
[----:B------:R-:W-:Y:S01]  /*1ef0*/  VIADD R40, R51, 0x3c6ef372 ;  /* 0x3c6ef37233287836 */ /* 0x000fe20000000000 */
[----:B------:R0:W-:Y:S01]  /*1f00*/  STL.128 [R1+0x30], R24 ;  /* 0x0000301801007387 */ /* 0x0001e20000100c00 */
[----:B------:R-:W-:Y:S02]  /*1f10*/  VIADD R38, R38, 0xa54ff53a ;  /* 0xa54ff53a26267836 */ /* 0x000fe40000000000 */
[----:B------:R-:W-:Y:S02]  /*1f20*/  VIADD R34, R34, 0x9b05688c ;  /* 0x9b05688c22227836 */ /* 0x000fe40000000000 */
[----:B------:R-:W-:Y:S02]  /*1f30*/  VIADD R32, R47, 0x1f83d9ab ;  /* 0x1f83d9ab2f207836 */ /* 0x000fe40000000000 */
[----:B------:R-:W-:Y:S02]  /*1f40*/  VIADD R30, R30, 0x5be0cd19 ;  /* 0x5be0cd191e1e7836 */ /* 0x000fe40000000000 */
[----:B------:R-:W-:-:S02]  /*1f50*/  IMAD.MOV.U32 R48, RZ, RZ, 0x10 ;  /* 0x00000010ff307424 */ /* 0x000fc400078e00ff */
[----:B------:R-:W-:Y:S02]  /*1f60*/  IMAD.MOV.U32 R49, RZ, RZ, R4 ;  /* 0x000000ffff317224 */ /* 0x000fe400078e0004 */
[----:B0-----:R-:W-:Y:S02]  /*1f70*/  IMAD.MOV.U32 R24, RZ, RZ, RZ ;  /* 0x000000ffff187224 */ /* 0x001fe400078e00ff */
[----:B------:R-:W-:Y:S02]  /*1f80*/  IMAD.MOV.U32 R27, RZ, RZ, 0x280 ;  /* 0x00000280ff1b7424 */ /* 0x000fe400078e00ff */
[----:B------:R-:W-:-:S07]  /*1f90*/  IMAD.MOV.U32 R26, RZ, RZ, R18 ;  /* 0x000000ffff1a7224 */ /* 0x000fce00078e0012 */
.L_x_3:
[----:B------:R-:W-:-:S04]  /*1fa0*/  VIADD R50, R48, 0xfffffff9 ;  /* 0xfffffff930327836 */ /* 0x000fc80000000000 */
[----:B------:R-:W-:-:S05]  /*1fb0*/  IMAD R50, R50, 0x4, R1 ;  /* 0x0000000432327824 */ /* 0x000fca00078e0201 */
[----:B------:R-:W2:Y:S04]  /*1fc0*/  LDL R20, [R50] ;  /* 0x0000000032147983 */ /* 0x000ea80000100800 */
[----:B------:R-:W3:Y:S04]  /*1fd0*/  LDL R21, [R50+-0x20] ;  /* 0xffffe00032157983 */ /* 0x000ee80000100800 */
[----:B------:R-:W4:Y:S04]  /*1fe0*/  LDL.64 R22, [R50+0x4] ;  /* 0x0000040032167983 */ /* 0x000f280000100a00 */
[----:B------:R-:W5:Y:S04]  /*1ff0*/  LDL.64 R46, [R50+-0x1c] ;  /* 0xffffe400322e7983 */ /* 0x000f680000100a00 */
[----:B0-----:R-:W5:Y:S01]  /*2000*/  LDL R25, [R50+-0x14] ;  /* 0xffffec0032197983 */ /* 0x001f620000100800 */
[----:B------:R-:W-:-:S02]  /*2010*/  SHF.R.U32.HI R52, RZ, 0xa, R26 ;  /* 0x0000000aff347819 */ /* 0x000fc4000001161a */
[C-C-:B------:R-:W-:Y:S02]  /*2020*/  SHF.L.W.U32.HI R51, R26.reuse, 0xf, R26.reuse ;  /* 0x0000000f1a337819 */ /* 0x140fe40000010e1a */
[----:B------:R-:W-:Y:S02]  /*2030*/  SHF.L.W.U32.HI R26, R26, 0xd, R26 ;  /* 0x0000000d1a1a7819 */ /* 0x000fe40000010e1a */
[--C-:B------:R-:W-:Y:S02]  /*2040*/  SHF.R.U32.HI R54, RZ, 0xa, R27.reuse ;  /* 0x0000000aff367819 */ /* 0x100fe4000001161b */
[----:B------:R-:W-:Y:S02]  /*2050*/  LOP3.LUT R26, R52, R51, R26, 0x96, !PT ;  /* 0x00000033341a7212 */ /* 0x000fe400078e961a */
[C-C-:B------:R-:W-:Y:S02]  /*2060*/  SHF.L.W.U32.HI R51, R27.reuse, 0xf, R27.reuse ;  /* 0x0000000f1b337819 */ /* 0x140fe40000010e1b */
[----:B------:R-:W-:-:S04]  /*2070*/  SHF.L.W.U32.HI R52, R27, 0xd, R27 ;  /* 0x0000000d1b347819 */ /* 0x000fc80000010e1b */
[----:B------:R-:W-:Y:S02]  /*2080*/  LOP3.LUT R51, R54, R51, R52, 0x96, !PT ;  /* 0x0000003336337212 */ /* 0x000fe400078e9634 */
[----:B--2---:R-:W-:Y:S02]  /*2090*/  IADD3 R20, PT, PT, R49, R26, R20 ;  /* 0x0000001a31147210 */ /* 0x004fe40007ffe014 */
[C-C-:B---3--:R-:W-:Y:S02]  /*20a0*/  SHF.L.W.U32.HI R26, R21.reuse, 0x19, R21.reuse ;  /* 0x00000019151a7819 */ /* 0x148fe40000010e15 */
[C-C-:B------:R-:W-:Y:S02]  /*20b0*/  SHF.L.W.U32.HI R27, R21.reuse, 0xe, R21.reuse ;  /* 0x0000000e151b7819 */ /* 0x140fe40000010e15 */
[----:B------:R-:W-:Y:S02]  /*20c0*/  SHF.R.U32.HI R49, RZ, 0x3, R21 ;  /* 0x00000003ff317819 */ /* 0x000fe40000011615 */
[----:B----4-:R-:W-:-:S02]  /*20d0*/  IADD3 R52, PT, PT, R21, R51, R22 ;  /* 0x0000003315347210 */ /* 0x010fc40007ffe016 */
[----:B------:R-:W-:Y:S02]  /*20e0*/  LOP3.LUT R27, R49, R26, R27, 0x96, !PT ;  /* 0x0000001a311b7212 */ /* 0x000fe400078e961b */
[C-C-:B-----5:R-:W-:Y:S02]  /*20f0*/  SHF.L.W.U32.HI R21, R46.reuse, 0x19, R46.reuse ;  /* 0x000000192e157819 */ /* 0x160fe40000010e2e */
[----:B------:R-:W-:Y:S01]  /*2100*/  SHF.L.W.U32.HI R22, R46, 0xe, R46 ;  /* 0x0000000e2e167819 */ /* 0x000fe20000010e2e */
[----:B------:R-:W-:Y:S01]  /*2110*/  IMAD.IADD R20, R27, 0x1, R20 ;  /* 0x000000011b147824 */ /* 0x000fe200078e0214 */
[----:B------:R-:W-:-:S04]  /*2120*/  SHF.R.U32.HI R26, RZ, 0x3, R46 ;  /* 0x00000003ff1a7819 */ /* 0x000fc8000001162e */
[----:B------:R-:W-:Y:S02]  /*2130*/  LOP3.LUT R21, R26, R21, R22, 0x96, !PT ;  /* 0x000000151a157212 */ /* 0x000fe400078e9616 */
[C-C-:B------:R-:W-:Y:S02]  /*2140*/  SHF.L.W.U32.HI R22, R20.reuse, 0xf, R20.reuse ;  /* 0x0000000f14167819 */ /* 0x140fe40000010e14 */
[----:B------:R-:W-:Y:S01]  /*2150*/  SHF.L.W.U32.HI R27, R20, 0xd, R20 ;  /* 0x0000000d141b7819 */ /* 0x000fe20000010e14 */
[----:B------:R-:W-:Y:S01]  /*2160*/  IMAD.IADD R21, R21, 0x1, R52 ;  /* 0x0000000115157824 */ /* 0x000fe200078e0234 */
[----:B------:R-:W-:-:S04]  /*2170*/  SHF.R.U32.HI R26, RZ, 0xa, R20 ;  /* 0x0000000aff1a7819 */ /* 0x000fc80000011614 */
[----:B------:R-:W-:Y:S02]  /*2180*/  LOP3.LUT R22, R26, R22, R27, 0x96, !PT ;  /* 0x000000161a167212 */ /* 0x000fe400078e961b */
[C-C-:B------:R-:W-:Y:S02]  /*2190*/  SHF.L.W.U32.HI R26, R21.reuse, 0xf, R21.reuse ;  /* 0x0000000f151a7819 */ /* 0x140fe40000010e15 */
[--C-:B------:R-:W-:Y:S02]  /*21a0*/  SHF.L.W.U32.HI R27, R21, 0xd, R21.reuse ;  /* 0x0000000d151b7819 */ /* 0x100fe40000010e15 */
[----:B------:R-:W-:Y:S02]  /*21b0*/  SHF.R.U32.HI R49, RZ, 0xa, R21 ;  /* 0x0000000aff317819 */ /* 0x000fe40000011615 */
[----:B------:R-:W-:Y:S02]  /*21c0*/  IADD3 R22, PT, PT, R46, R22, R23 ;  /* 0x000000162e167210 */ /* 0x000fe40007ffe017 */
[----:B------:R-:W-:-:S02]  /*21d0*/  LOP3.LUT R49, R49, R26, R27, 0x96, !PT ;  /* 0x0000001a31317212 */ /* 0x000fc400078e961b */
[C-C-:B------:R-:W-:Y:S02]  /*21e0*/  SHF.L.W.U32.HI R23, R47.reuse, 0x19, R47.reuse ;  /* 0x000000192f177819 */ /* 0x140fe40000010e2f */
[C-C-:B------:R-:W-:Y:S02]  /*21f0*/  SHF.L.W.U32.HI R26, R47.reuse, 0xe, R47.reuse ;  /* 0x0000000e2f1a7819 */ /* 0x140fe40000010e2f */
[----:B------:R-:W-:Y:S02]  /*2200*/  SHF.R.U32.HI R27, RZ, 0x3, R47 ;  /* 0x00000003ff1b7819 */ /* 0x000fe4000001162f */
[----:B------:R-:W-:Y:S02]  /*2210*/  IADD3 R49, PT, PT, R47, R49, R24 ;  /* 0x000000312f317210 */ /* 0x000fe40007ffe018 */
[----:B------:R-:W-:Y:S02]  /*2220*/  LOP3.LUT R23, R27, R23, R26, 0x96, !PT ;  /* 0x000000171b177212 */ /* 0x000fe400078e961a */
[----:B------:R-:W-:-:S02]  /*2230*/  SHF.L.W.U32.HI R24, R25, 0x19, R25 ;  /* 0x0000001919187819 */ /* 0x000fc40000010e19 */
[--C-:B------:R-:W-:Y:S01]  /*2240*/  SHF.L.W.U32.HI R27, R25, 0xe, R25.reuse ;  /* 0x0000000e191b7819 */ /* 0x100fe20000010e19 */
[----:B------:R-:W-:Y:S01]  /*2250*/  IMAD.IADD R22, R23, 0x1, R22 ;  /* 0x0000000117167824 */ /* 0x000fe200078e0216 */
[----:B------:R-:W-:-:S04]  /*2260*/  SHF.R.U32.HI R26, RZ, 0x3, R25 ;  /* 0x00000003ff1a7819 */ /* 0x000fc80000011619 */
[----:B------:R-:W-:Y:S01]  /*2270*/  LOP3.LUT R24, R26, R24, R27, 0x96, !PT ;  /* 0x000000181a187212 */ /* 0x000fe200078e961b */
[----:B------:R-:W-:-:S04]  /*2280*/  VIADD R26, R48, 0xfffffffd ;  /* 0xfffffffd301a7836 */ /* 0x000fc80000000000 */
[----:B------:R-:W-:Y:S02]  /*2290*/  IMAD.IADD R23, R24, 0x1, R49 ;  /* 0x0000000118177824 */ /* 0x000fe400078e0231 */
[----:B------:R-:W-:-:S03]  /*22a0*/  IMAD R51, R26, 0x4, R1 ;  /* 0x000000041a337824 */ /* 0x000fc600078e0201 */
[----:B------:R0:W-:Y:S04]  /*22b0*/  STL.128 [R50+0x1c], R20 ;  /* 0x00001c1432007387 */ /* 0x0001e80000100c00 */
[----:B------:R-:W2:Y:S04]  /*22c0*/  LDL R24, [R51+-0x20] ;  /* 0xffffe00033187983 */ /* 0x000ea80000100800 */
[----:B------:R-:W3:Y:S04]  /*22d0*/  LDL R52, [R51] ;  /* 0x0000000033347983 */ /* 0x000ee80000100800 */
[----:B------:R-:W4:Y:S04]  /*22e0*/  LDL.64 R26, [R51+0x4] ;  /* 0x00000400331a7983 */ /* 0x000f280000100a00 */
[----:B------:R-:W5:Y:S04]  /*22f0*/  LDL.64 R46, [R51+-0x1c] ;  /* 0xffffe400332e7983 */ /* 0x000f680000100a00 */
[----:B------:R-:W5:Y:S01]  /*2300*/  LDL R49, [R51+-0x14] ;  /* 0xffffec0033317983 */ /* 0x000f620000100800 */
[----:B------:R-:W-:-:S02]  /*2310*/  SHF.L.W.U32.HI R54, R22, 0xf, R22 ;  /* 0x0000000f16367819 */ /* 0x000fc40000010e16 */
[--C-:B------:R-:W-:Y:S02]  /*2320*/  SHF.L.W.U32.HI R56, R22, 0xd, R22.reuse ;  /* 0x0000000d16387819 */ /* 0x100fe40000010e16 */
[----:B------:R-:W-:Y:S02]  /*2330*/  SHF.R.U32.HI R58, RZ, 0xa, R22 ;  /* 0x0000000aff3a7819 */ /* 0x000fe40000011616 */
[C-C-:B0-----:R-:W-:Y:S02]  /*2340*/  SHF.L.W.U32.HI R21, R23.reuse, 0xd, R23.reuse ;  /* 0x0000000d17157819 */ /* 0x141fe40000010e17 */
[----:B------:R-:W-:Y:S02]  /*2350*/  LOP3.LUT R54, R58, R54, R56, 0x96, !PT ;  /* 0x000000363a367212 */ /* 0x000fe400078e9638 */
[--C-:B------:R-:W-:Y:S02]  /*2360*/  SHF.L.W.U32.HI R56, R23, 0xf, R23.reuse ;  /* 0x0000000f17387819 */ /* 0x100fe40000010e17 */
[----:B------:R-:W-:-:S04]  /*2370*/  SHF.R.U32.HI R23, RZ, 0xa, R23 ;  /* 0x0000000aff177819 */ /* 0x000fc80000011617 */
[----:B------:R-:W-:Y:S02]  /*2380*/  LOP3.LUT R56, R23, R56, R21, 0x96, !PT ;  /* 0x0000003817387212 */ /* 0x000fe400078e9615 */
[C-C-:B--2---:R-:W-:Y:S02]  /*2390*/  SHF.L.W.U32.HI R21, R24.reuse, 0x19, R24.reuse ;  /* 0x0000001918157819 */ /* 0x144fe40000010e18 */
[--C-:B------:R-:W-:Y:S02]  /*23a0*/  SHF.L.W.U32.HI R22, R24, 0xe, R24.reuse ;  /* 0x0000000e18167819 */ /* 0x100fe40000010e18 */
[----:B------:R-:W-:Y:S02]  /*23b0*/  SHF.R.U32.HI R23, RZ, 0x3, R24 ;  /* 0x00000003ff177819 */ /* 0x000fe40000011618 */
[----:B---3--:R-:W-:Y:S02]  /*23c0*/  IADD3 R52, PT, PT, R25, R54, R52 ;  /* 0x0000003619347210 */ /* 0x008fe40007ffe034 */
[----:B------:R-:W-:-:S02]  /*23d0*/  LOP3.LUT R21, R23, R21, R22, 0x96, !PT ;  /* 0x0000001517157212 */ /* 0x000fc400078e9616 */
[----:B----4-:R-:W-:Y:S02]  /*23e0*/  IADD3 R25, PT, PT, R24, R56, R26 ;  /* 0x0000003818197210 */ /* 0x010fe40007ffe01a */
[C-C-:B-----5:R-:W-:Y:S02]  /*23f0*/  SHF.L.W.U32.HI R22, R46.reuse, 0x19, R46.reuse ;  /* 0x000000192e167819 */ /* 0x160fe40000010e2e */
[--C-:B------:R-:W-:Y:S02]  /*2400*/  SHF.L.W.U32.HI R23, R46, 0xe, R46.reuse ;  /* 0x0000000e2e177819 */ /* 0x100fe40000010e2e */
[----:B------:R-:W-:-:S04]  /*2410*/  SHF.R.U32.HI R24, RZ, 0x3, R46 ;  /* 0x00000003ff187819 */ /* 0x000fc8000001162e */
[----:B------:R-:W-:Y:S01]  /*2420*/  LOP3.LUT R22, R24, R22, R23, 0x96, !PT ;  /* 0x0000001618167212 */ /* 0x000fe200078e9617 */
[----:B------:R-:W-:-:S04]  /*2430*/  IMAD.IADD R24, R21, 0x1, R52 ;  /* 0x0000000115187824 */ /* 0x000fc800078e0234 */
[----:B------:R-:W-:Y:S01]  /*2440*/  IMAD.IADD R25, R22, 0x1, R25 ;  /* 0x0000000116197824 */ /* 0x000fe200078e0219 */
[C-C-:B------:R-:W-:Y:S02]  /*2450*/  SHF.L.W.U32.HI R21, R24.reuse, 0xf, R24.reuse ;  /* 0x0000000f18157819 */ /* 0x140fe40000010e18 */
[--C-:B------:R-:W-:Y:S02]  /*2460*/  SHF.L.W.U32.HI R22, R24, 0xd, R24.reuse ;  /* 0x0000000d18167819 */ /* 0x100fe40000010e18 */
[----:B------:R-:W-:Y:S02]  /*2470*/  SHF.R.U32.HI R23, RZ, 0xa, R24 ;  /* 0x0000000aff177819 */ /* 0x000fe40000011618 */
[--C-:B------:R-:W-:Y:S02]  /*2480*/  SHF.R.U32.HI R26, RZ, 0xa, R25.reuse ;  /* 0x0000000aff1a7819 */ /* 0x100fe40000011619 */
[----:B------:R-:W-:Y:S02]  /*2490*/  LOP3.LUT R21, R23, R21, R22, 0x96, !PT ;  /* 0x0000001517157212 */ /* 0x000fe400078e9616 */
[----:B------:R-:W-:-:S02]  /*24a0*/  SHF.L.W.U32.HI R22, R25, 0xf, R25 ;  /* 0x0000000f19167819 */ /* 0x000fc40000010e19 */
[----:B------:R-:W-:-:S04]  /*24b0*/  SHF.L.W.U32.HI R23, R25, 0xd, R25 ;  /* 0x0000000d19177819 */ /* 0x000fc80000010e19 */
[----:B------:R-:W-:Y:S02]  /*24c0*/  LOP3.LUT R50, R26, R22, R23, 0x96, !PT ;  /* 0x000000161a327212 */ /* 0x000fe400078e9617 */
[----:B------:R-:W-:Y:S02]  /*24d0*/  IADD3 R26, PT, PT, R46, R21, R27 ;  /* 0x000000152e1a7210 */ /* 0x000fe40007ffe01b */
[C-C-:B------:R-:W-:Y:S02]  /*24e0*/  SHF.L.W.U32.HI R21, R47.reuse, 0x19, R47.reuse ;  /* 0x000000192f157819 */ /* 0x140fe40000010e2f */
[C-C-:B------:R-:W-:Y:S02]  /*24f0*/  SHF.L.W.U32.HI R22, R47.reuse, 0xe, R47.reuse ;  /* 0x0000000e2f167819 */ /* 0x140fe40000010e2f */
[----:B------:R-:W-:Y:S02]  /*2500*/  SHF.R.U32.HI R23, RZ, 0x3, R47 ;  /* 0x00000003ff177819 */ /* 0x000fe4000001162f */
[----:B------:R-:W-:-:S02]  /*2510*/  IADD3 R27, PT, PT, R47, R50, R20 ;  /* 0x000000322f1b7210 */ /* 0x000fc40007ffe014 */
[----:B------:R-:W-:Y:S02]  /*2520*/  LOP3.LUT R21, R23, R21, R22, 0x96, !PT ;  /* 0x0000001517157212 */ /* 0x000fe400078e9616 */
[C-C-:B------:R-:W-:Y:S02]  /*2530*/  SHF.L.W.U32.HI R20, R49.reuse, 0x19, R49.reuse ;  /* 0x0000001931147819 */ /* 0x140fe40000010e31 */
[--C-:B------:R-:W-:Y:S02]  /*2540*/  SHF.L.W.U32.HI R23, R49, 0xe, R49.reuse ;  /* 0x0000000e31177819 */ /* 0x100fe40000010e31 */
[----:B------:R-:W-:Y:S01]  /*2550*/  SHF.R.U32.HI R22, RZ, 0x3, R49 ;  /* 0x00000003ff167819 */ /* 0x000fe20000011631 */
[----:B------:R-:W-:-:S03]  /*2560*/  VIADD R52, R48, 0x1 ;  /* 0x0000000130347836 */ /* 0x000fc60000000000 */
[----:B------:R-:W-:Y:S01]  /*2570*/  LOP3.LUT R20, R22, R20, R23, 0x96, !PT ;  /* 0x0000001416147212 */ /* 0x000fe200078e9617 */
[----:B------:R-:W-:Y:S02]  /*2580*/  IMAD.IADD R26, R21, 0x1, R26 ;  /* 0x00000001151a7824 */ /* 0x000fe400078e021a */
[----:B------:R-:W-:Y:S02]  /*2590*/  IMAD R52, R52, 0x4, R1 ;  /* 0x0000000434347824 */ /* 0x000fe400078e0201 */
[----:B------:R-:W-:-:S05]  /*25a0*/  IMAD.IADD R27, R20, 0x1, R27 ;  /* 0x00000001141b7824 */ /* 0x000fca00078e021b */
        /* <DEDUP_REMOVED lines=22> */
[----:B------:R-:W-:Y:S01]  /*2710*/  SHF.R.U32.HI R26, RZ, 0x3, R46 ;  /* 0x00000003ff1a7819 */ /* 0x000fe2000001162e */
[----:B------:R-:W-:-:S03]  /*2720*/  IMAD.IADD R20, R25, 0x1, R20 ;  /* 0x0000000119147824 */ /* 0x000fc600078e0214 */
        /* <DEDUP_REMOVED lines=17> */
[--C-:B------:R-:W-:Y:S02]  /*2840*/  SHF.L.W.U32.HI R25, R50, 0xe, R50.reuse ;  /* 0x0000000e32197819 */ /* 0x100fe40000010e32 */
[----:B------:R-:W-:-:S04]  /*2850*/  SHF.R.U32.HI R26, RZ, 0x3, R50 ;  /* 0x00000003ff1a7819 */ /* 0x000fc80000011632 */
[----:B------:R-:W-:Y:S01]  /*2860*/  LOP3.LUT R25, R26, R24, R25, 0x96, !PT ;  /* 0x000000181a197212 */ /* 0x000fe200078e9619 */
[----:B------:R-:W-:Y:S02]  /*2870*/  VIADD R24, R48, 0x5 ;  /* 0x0000000530187836 */ /* 0x000fe40000000000 */
[----:B------:R-:W-:Y:S02]  /*2880*/  IMAD.IADD R22, R23, 0x1, R22 ;  /* 0x0000000117167824 */ /* 0x000fe400078e0216 */
[----:B------:R-:W-:Y:S02]  /*2890*/  IMAD.IADD R23, R25, 0x1, R46 ;  /* 0x0000000119177824 */ /* 0x000fe400078e022e */
[----:B------:R-:W-:-:S03]  /*28a0*/  IMAD R51, R24, 0x4, R1 ;  /* 0x0000000418337824 */ /* 0x000fc600078e0201 */
[----:B------:R0:W-:Y:S04]  /*28b0*/  STL.128 [R52+0x1c], R20 ;  /* 0x00001c1434007387 */ /* 0x0001e80000100c00 */
[----:B------:R-:W2:Y:S04]  /*28c0*/  LDL R58, [R51] ;  /* 0x00000000333a7983 */ /* 0x000ea80000100800 */
[----:B------:R-:W0:Y:S04]  /*28d0*/  LDL R25, [R51+-0x20] ;  /* 0xffffe00033197983 */ /* 0x000e280000100800 */
[----:B------:R-:W3:Y:S04]  /*28e0*/  LDL.64 R26, [R51+-0x1c] ;  /* 0xffffe400331a7983 */ /* 0x000ee80000100a00 */
[----:B------:R-:W4:Y:S04]  /*28f0*/  LDL.64 R46, [R51+0x4] ;  /* 0x00000400332e7983 */ /* 0x000f280000100a00 */
[----:B------:R-:W5:Y:S01]  /*2900*/  LDL R49, [R51+-0x14] ;  /* 0xffffec0033317983 */ /* 0x000f620000100800 */
[----:B------:R-:W-:-:S02]  /*2910*/  SHF.L.W.U32.HI R24, R22, 0xf, R22 ;  /* 0x0000000f16187819 */ /* 0x000fc40000010e16 */
[--C-:B------:R-:W-:Y:S02]  /*2920*/  SHF.L.W.U32.HI R54, R22, 0xd, R22.reuse ;  /* 0x0000000d16367819 */ /* 0x100fe40000010e16 */
[----:B------:R-:W-:-:S04]  /*2930*/  SHF.R.U32.HI R56, RZ, 0xa, R22 ;  /* 0x0000000aff387819 */ /* 0x000fc80000011616 */
[----:B------:R-:W-:Y:S01]  /*2940*/  LOP3.LUT R24, R56, R24, R54, 0x96, !PT ;  /* 0x0000001838187212 */ /* 0x000fe200078e9636 */
[----:B------:R-:W-:-:S05]  /*2950*/  VIADD R48, R48, 0x10 ;  /* 0x0000001030307836 */ /* 0x000fca0000000000 */
[----:B------:R-:W-:Y:S02]  /*2960*/  ISETP.NE.AND P0, PT, R48, 0x40, PT ;  /* 0x000000403000780c */ /* 0x000fe40003f05270 */
[----:B--2---:R-:W-:Y:S02]  /*2970*/  IADD3 R58, PT, PT, R50, R24, R58 ;  /* 0x00000018323a7210 */ /* 0x004fe40007ffe03a */
[C-C-:B0-----:R-:W-:Y:S02]  /*2980*/  SHF.L.W.U32.HI R21, R25.reuse, 0x19, R25.reuse ;  /* 0x0000001919157819 */ /* 0x141fe40000010e19 */
[--C-:B------:R-:W-:Y:S02]  /*2990*/  SHF.L.W.U32.HI R22, R25, 0xe, R25.reuse ;  /* 0x0000000e19167819 */ /* 0x100fe40000010e19 */
[----:B------:R-:W-:-:S04]  /*29a0*/  SHF.R.U32.HI R24, RZ, 0x3, R25 ;  /* 0x00000003ff187819 */ /* 0x000fc80000011619 */
[----:B------:R-:W-:Y:S02]  /*29b0*/  LOP3.LUT R24, R24, R21, R22, 0x96, !PT ;  /* 0x0000001518187212 */ /* 0x000fe400078e9616 */
[C-C-:B------:R-:W-:Y:S02]  /*29c0*/  SHF.L.W.U32.HI R21, R23.reuse, 0xf, R23.reuse ;  /* 0x0000000f17157819 */ /* 0x140fe40000010e17 */
[--C-:B------:R-:W-:Y:S02]  /*29d0*/  SHF.L.W.U32.HI R22, R23, 0xd, R23.reuse ;  /* 0x0000000d17167819 */ /* 0x100fe40000010e17 */
[----:B------:R-:W-:Y:S01]  /*29e0*/  SHF.R.U32.HI R23, RZ, 0xa, R23 ;  /* 0x0000000aff177819 */ /* 0x000fe20000011617 */
[----:B------:R-:W-:Y:S01]  /*29f0*/  IMAD.IADD R24, R24, 0x1, R58 ;  /* 0x0000000118187824 */ /* 0x000fe200078e023a */
[----:B---3--:R-:W-:Y:S02]  /*2a00*/  SHF.R.U32.HI R50, RZ, 0x3, R26 ;  /* 0x00000003ff327819 */ /* 0x008fe4000001161a */
[----:B------:R-:W-:-:S02]  /*2a10*/  LOP3.LUT R21, R23, R21, R22, 0x96, !PT ;  /* 0x0000001517157212 */ /* 0x000fc400078e9616 */
[C-C-:B------:R-:W-:Y:S02]  /*2a20*/  SHF.L.W.U32.HI R22, R26.reuse, 0x19, R26.reuse ;  /* 0x000000191a167819 */ /* 0x140fe40000010e1a */
[----:B------:R-:W-:Y:S02]  /*2a30*/  SHF.L.W.U32.HI R23, R26, 0xe, R26 ;  /* 0x0000000e1a177819 */ /* 0x000fe40000010e1a */
[----:B----4-:R-:W-:Y:S02]  /*2a40*/  IADD3 R25, PT, PT, R25, R21, R46 ;  /* 0x0000001519197210 */ /* 0x010fe40007ffe02e */
[----:B------:R-:W-:Y:S02]  /*2a50*/  LOP3.LUT R22, R50, R22, R23, 0x96, !PT ;  /* 0x0000001632167212 */ /* 0x000fe400078e9617 */
[C-C-:B------:R-:W-:Y:S02]  /*2a60*/  SHF.L.W.U32.HI R21, R24.reuse, 0xf, R24.reuse ;  /* 0x0000000f18157819 */ /* 0x140fe40000010e18 */
[----:B------:R-:W-:-:S02]  /*2a70*/  SHF.L.W.U32.HI R46, R24, 0xd, R24 ;  /* 0x0000000d182e7819 */ /* 0x000fc40000010e18 */
[----:B------:R-:W-:Y:S01]  /*2a80*/  SHF.R.U32.HI R23, RZ, 0xa, R24 ;  /* 0x0000000aff177819 */ /* 0x000fe20000011618 */
[----:B------:R-:W-:Y:S01]  /*2a90*/  IMAD.IADD R25, R22, 0x1, R25 ;  /* 0x0000000116197824 */ /* 0x000fe200078e0219 */
[--C-:B------:R-:W-:Y:S02]  /*2aa0*/  SHF.L.W.U32.HI R22, R27, 0xe, R27.reuse ;  /* 0x0000000e1b167819 */ /* 0x100fe40000010e1b */
[----:B------:R-:W-:Y:S02]  /*2ab0*/  LOP3.LUT R23, R23, R21, R46, 0x96, !PT ;  /* 0x0000001517177212 */ /* 0x000fe400078e962e */
[--C-:B------:R-:W-:Y:S02]  /*2ac0*/  SHF.L.W.U32.HI R21, R27, 0x19, R27.reuse ;  /* 0x000000191b157819 */ /* 0x100fe40000010e1b */
[----:B------:R-:W-:Y:S02]  /*2ad0*/  SHF.R.U32.HI R46, RZ, 0x3, R27 ;  /* 0x00000003ff2e7819 */ /* 0x000fe4000001161b */
[----:B------:R-:W-:-:S02]  /*2ae0*/  SHF.R.U32.HI R50, RZ, 0xa, R25 ;  /* 0x0000000aff327819 */ /* 0x000fc40000011619 */
[----:B------:R-:W-:Y:S02]  /*2af0*/  LOP3.LUT R21, R46, R21, R22, 0x96, !PT ;  /* 0x000000152e157212 */ /* 0x000fe400078e9616 */
[C-C-:B------:R-:W-:Y:S02]  /*2b00*/  SHF.L.W.U32.HI R22, R25.reuse, 0xf, R25.reuse ;  /* 0x0000000f19167819 */ /* 0x140fe40000010e19 */
[----:B------:R-:W-:Y:S02]  /*2b10*/  SHF.L.W.U32.HI R46, R25, 0xd, R25 ;  /* 0x0000000d192e7819 */ /* 0x000fe40000010e19 */
[----:B------:R-:W-:Y:S02]  /*2b20*/  IADD3 R26, PT, PT, R26, R23, R47 ;  /* 0x000000171a1a7210 */ /* 0x000fe40007ffe02f */
[----:B------:R-:W-:Y:S02]  /*2b30*/  LOP3.LUT R22, R50, R22, R46, 0x96, !PT ;  /* 0x0000001632167212 */ /* 0x000fe400078e962e */
[----:B-----5:R-:W-:-:S02]  /*2b40*/  SHF.L.W.U32.HI R23, R49, 0x19, R49 ;  /* 0x0000001931177819 */ /* 0x020fc40000010e31 */
[--C-:B------:R-:W-:Y:S02]  /*2b50*/  SHF.L.W.U32.HI R46, R49, 0xe, R49.reuse ;  /* 0x0000000e312e7819 */ /* 0x100fe40000010e31 */
[----:B------:R-:W-:Y:S02]  /*2b60*/  SHF.R.U32.HI R47, RZ, 0x3, R49 ;  /* 0x00000003ff2f7819 */ /* 0x000fe40000011631 */
[----:B------:R-:W-:Y:S02]  /*2b70*/  IADD3 R22, PT, PT, R27, R22, R20 ;  /* 0x000000161b167210 */ /* 0x000fe40007ffe014 */
[----:B------:R-:W-:Y:S01]  /*2b80*/  LOP3.LUT R23, R47, R23, R46, 0x96, !PT ;  /* 0x000000172f177212 */ /* 0x000fe200078e962e */
[----:B------:R-:W-:-:S04]  /*2b90*/  IMAD.IADD R26, R21, 0x1, R26 ;  /* 0x00000001151a7824 */ /* 0x000fc800078e021a */
[----:B------:R-:W-:-:S05]  /*2ba0*/  IMAD.IADD R27, R23, 0x1, R22 ;  /* 0x00000001171b7824 */ /* 0x000fca00078e0216 */
[----:B------:R0:W-:Y:S01]  /*2bb0*/  STL.128 [R51+0x1c], R24 ;  /* 0x00001c1833007387 */ /* 0x0001e20000100c00 */
[----:B------:R-:W-:Y:S05]  /*2bc0*/  @P0 BRA `(.L_x_3) ;  /* 0xfffffff000f40947 */ /* 0x000fea000383ffff */
[----:B------:R-:W-:Y:S02]  /*2bd0*/  IMAD.MOV.U32 R54, RZ, RZ, RZ ;  /* 0x000000ffff367224 */ /* 0x000fe400078e00ff */
[----:B------:R-:W-:Y:S02]  /*2be0*/  IMAD.MOV.U32 R49, RZ, RZ, R44 ;  /* 0x000000ffff317224 */ /* 0x000fe400078e002c */
[----:B------:R-:W-:Y:S02]  /*2bf0*/  IMAD.MOV.U32 R48, RZ, RZ, R42 ;  /* 0x000000ffff307224 */ /* 0x000fe400078e002a */
[----:B0-----:R-:W-:Y:S02]  /*2c00*/  IMAD.MOV.U32 R51, RZ, RZ, R40 ;  /* 0x000000ffff337224 */ /* 0x001fe400078e0028 */
[----:B------:R-:W-:Y:S02]  /*2c10*/  IMAD.MOV.U32 R50, RZ, RZ, R38 ;  /* 0x000000ffff327224 */ /* 0x000fe400078e0026 */
[----:B------:R-:W-:-:S02]  /*2c20*/  IMAD.MOV.U32 R27, RZ, RZ, R36 ;  /* 0x000000ffff1b7224 */ /* 0x000fc400078e0024 */
[----:B------:R-:W-:Y:S02]  /*2c30*/  IMAD.MOV.U32 R46, RZ, RZ, R34 ;  /* 0x000000ffff2e7224 */ /* 0x000fe400078e0022 */
[----:B------:R-:W-:Y:S02]  /*2c40*/  IMAD.MOV.U32 R47, RZ, RZ, R32 ;  /* 0x000000ffff2f7224 */ /* 0x000fe400078e0020 */
[----:B------:R-:W-:-:S07]  /*2c50*/  IMAD.MOV.U32 R24, RZ, RZ, R30 ;  /* 0x000000ffff187224 */ /* 0x000fce00078e001e */
.L_x_4:
[C-C-:B------:R-:W-:Y:S01]  /*2c60*/  SHF.L.W.U32.HI R20, R27.reuse, 0x1a, R27.reuse ;  /* 0x0000001a1b147819 */ /* 0x140fe20000010e1b */
[----:B------:R-:W-:Y:S01]  /*2c70*/  IMAD.SHL.U32 R26, R54, 0x4, RZ ;  /* 0x00000004361a7824 */ /* 0x000fe200078e00ff */
[C-C-:B------:R-:W-:Y:S02]  /*2c80*/  SHF.L.W.U32.HI R21, R27.reuse, 0x15, R27.reuse ;  /* 0x000000151b157819 */ /* 0x140fe40000010e1b */
[----:B------:R-:W-:Y:S02]  /*2c90*/  SHF.L.W.U32.HI R22, R27, 0x7, R27 ;  /* 0x000000071b167819 */ /* 0x000fe40000010e1b */
[----:B------:R-:W-:Y:S02]  /*2ca0*/  LOP3.LUT R52, R47, R27, R46, 0xb8, !PT ;  /* 0x0000001b2f347212 */ /* 0x000fe400078eb82e */
[----:B------:R-:W-:Y:S01]  /*2cb0*/  LOP3.LUT R21, R22, R20, R21, 0x96, !PT ;  /* 0x0000001416157212 */ /* 0x000fe200078e9615 */
[----:B------:R-:W-:Y:S01]  /*2cc0*/  IMAD.IADD R22, R1, 0x1, R26 ;  /* 0x0000000101167824 */ /* 0x000fe200078e021a */
[----:B------:R-:W-:-:S02]  /*2cd0*/  SHF.L.W.U32.HI R20, R49, 0xa, R49 ;  /* 0x0000000a31147819 */ /* 0x000fc40000010e31 */
[----:B------:R-:W-:Y:S02]  /*2ce0*/  IADD3 R52, PT, PT, R21, R52, R24 ;  /* 0x0000003415347210 */ /* 0x000fe40007ffe018 */
[C-C-:B------:R-:W-:Y:S01]  /*2cf0*/  SHF.L.W.U32.HI R21, R49.reuse, 0x13, R49.reuse ;  /* 0x0000001331157819 */ /* 0x140fe20000010e31 */
[----:B------:R-:W0:Y:S01]  /*2d00*/  LDC.64 R24, c[0x3][R26] ;  /* 0x00c000001a187b82 */ /* 0x000e220000000a00 */
[----:B------:R-:W-:-:S04]  /*2d10*/  SHF.L.W.U32.HI R56, R49, 0x1e, R49 ;  /* 0x0000001e31387819 */ /* 0x000fc80000010e31 */
[----:B------:R-:W-:Y:S02]  /*2d20*/  LOP3.LUT R56, R20, R56, R21, 0x96, !PT ;  /* 0x0000003814387212 */ /* 0x000fe400078e9615 */
[----:B------:R-:W0:Y:S01]  /*2d30*/  LDL.128 R20, [R22] ;  /* 0x0000000016147983 */ /* 0x000e220000100c00 */
[----:B------:R-:W-:-:S05]  /*2d40*/  VIADD R54, R54, 0x4 ;  /* 0x0000000436367836 */ /* 0x000fca0000000000 */
[----:B------:R-:W-:Y:S02]  /*2d50*/  ISETP.NE.AND P0, PT, R54, 0x40, PT ;  /* 0x000000403600780c */ /* 0x000fe40003f05270 */
[----:B0-----:R-:W-:-:S05]  /*2d60*/  IADD3 R20, PT, PT, R20, R52, R24 ;  /* 0x0000003414147210 */ /* 0x001fca0007ffe018 */
[----:B------:R-:W-:Y:S01]  /*2d70*/  IMAD.IADD R24, R20, 0x1, R50 ;  /* 0x0000000114187824 */ /* 0x000fe200078e0232 */
[----:B------:R-:W-:-:S04]  /*2d80*/  LOP3.LUT R50, R48, R51, R49, 0xe8, !PT ;  /* 0x0000003330327212 */ /* 0x000fc800078ee831 */
[----:B------:R-:W-:Y:S02]  /*2d90*/  IADD3 R50, PT, PT, R20, R56, R50 ;  /* 0x0000003814327210 */ /* 0x000fe40007ffe032 */
[C-C-:B------:R-:W-:Y:S02]  /*2da0*/  SHF.L.W.U32.HI R20, R24.reuse, 0x1a, R24.reuse ;  /* 0x0000001a18147819 */ /* 0x140fe40000010e18 */
[C-C-:B------:R-:W-:Y:S02]  /*2db0*/  SHF.L.W.U32.HI R52, R24.reuse, 0x15, R24.reuse ;  /* 0x0000001518347819 */ /* 0x140fe40000010e18 */
[----:B------:R-:W-:-:S04]  /*2dc0*/  SHF.L.W.U32.HI R56, R24, 0x7, R24 ;  /* 0x0000000718387819 */ /* 0x000fc80000010e18 */
[----:B------:R-:W-:Y:S02]  /*2dd0*/  LOP3.LUT R20, R56, R20, R52, 0x96, !PT ;  /* 0x0000001438147212 */ /* 0x000fe400078e9634 */
[----:B------:R-:W-:-:S04]  /*2de0*/  LOP3.LUT R52, R46, R24, R27, 0xb8, !PT ;  /* 0x000000182e347212 */ /* 0x000fc800078eb81b */
[----:B------:R-:W-:Y:S02]  /*2df0*/  IADD3 R52, PT, PT, R20, R52, R47 ;  /* 0x0000003414347210 */ /* 0x000fe40007ffe02f */
[C-C-:B------:R-:W-:Y:S02]  /*2e00*/  SHF.L.W.U32.HI R20, R50.reuse, 0x1e, R50.reuse ;  /* 0x0000001e32147819 */ /* 0x140fe40000010e32 */
[----:B------:R-:W-:Y:S02]  /*2e10*/  IADD3 R52, PT, PT, R21, R52, R25 ;  /* 0x0000003415347210 */ /* 0x000fe40007ffe019 */
[C-C-:B------:R-:W-:Y:S02]  /*2e20*/  SHF.L.W.U32.HI R21, R50.reuse, 0x13, R50.reuse ;  /* 0x0000001332157819 */ /* 0x140fe40000010e32 */
[--C-:B------:R-:W-:Y:S01]  /*2e30*/  SHF.L.W.U32.HI R25, R50, 0xa, R50.reuse ;  /* 0x0000000a32197819 */ /* 0x100fe20000010e32 */
[----:B------:R-:W-:Y:S01]  /*2e40*/  IMAD.IADD R47, R52, 0x1, R51 ;  /* 0x00000001342f7824 */ /* 0x000fe200078e0233 */
[----:B------:R-:W-:-:S02]  /*2e50*/  LOP3.LUT R51, R49, R48, R50, 0xe8, !PT ;  /* 0x0000003031337212 */ /* 0x000fc400078ee832 */
[----:B------:R-:W-:Y:S02]  /*2e60*/  LOP3.LUT R25, R25, R20, R21, 0x96, !PT ;  /* 0x0000001419197212 */ /* 0x000fe400078e9615 */
[----:B------:R0:W1:Y:S01]  /*2e70*/  LDC.64 R20, c[0x3][R26+0x8] ;  /* 0x00c002001a147b82 */ /* 0x0000620000000a00 */
[C---:B------:R-:W-:Y:S02]  /*2e80*/  SHF.L.W.U32.HI R56, R47.reuse, 0x7, R47 ;  /* 0x000000072f387819 */ /* 0x040fe40000010e2f */
[----:B------:R-:W-:Y:S02]  /*2e90*/  IADD3 R51, PT, PT, R52, R25, R51 ;  /* 0x0000001934337210 */ /* 0x000fe40007ffe033 */
[C-C-:B------:R-:W-:Y:S02]  /*2ea0*/  SHF.L.W.U32.HI R25, R47.reuse, 0x1a, R47.reuse ;  /* 0x0000001a2f197819 */ /* 0x140fe40000010e2f */
[----:B------:R-:W-:Y:S02]  /*2eb0*/  SHF.L.W.U32.HI R52, R47, 0x15, R47 ;  /* 0x000000152f347819 */ /* 0x000fe40000010e2f */
[----:B0-----:R-:W-:-:S02]  /*2ec0*/  SHF.L.W.U32.HI R26, R51, 0xa, R51 ;  /* 0x0000000a331a7819 */ /* 0x001fc40000010e33 */
[----:B------:R-:W-:Y:S02]  /*2ed0*/  LOP3.LUT R25, R56, R25, R52, 0x96, !PT ;  /* 0x0000001938197212 */ /* 0x000fe400078e9634 */
[----:B------:R-:W-:-:S04]  /*2ee0*/  LOP3.LUT R52, R27, R47, R24, 0xb8, !PT ;  /* 0x0000002f1b347212 */ /* 0x000fc800078eb818 */
[----:B------:R-:W-:-:S04]  /*2ef0*/  IADD3 R25, PT, PT, R25, R52, R46 ;  /* 0x0000003419197210 */ /* 0x000fc80007ffe02e */
[----:B-1----:R-:W-:Y:S02]  /*2f00*/  IADD3 R25, PT, PT, R22, R25, R20 ;  /* 0x0000001916197210 */ /* 0x002fe40007ffe014 */
[C-C-:B------:R-:W-:Y:S02]  /*2f10*/  SHF.L.W.U32.HI R20, R51.reuse, 0x1e, R51.reuse ;  /* 0x0000001e33147819 */ /* 0x140fe40000010e33 */
[----:B------:R-:W-:Y:S01]  /*2f20*/  SHF.L.W.U32.HI R22, R51, 0x13, R51 ;  /* 0x0000001333167819 */ /* 0x000fe20000010e33 */
[----:B------:R-:W-:-:S03]  /*2f30*/  IMAD.IADD R46, R25, 0x1, R48 ;  /* 0x00000001192e7824 */ /* 0x000fc600078e0230 */
[----:B------:R-:W-:Y:S02]  /*2f40*/  LOP3.LUT R20, R26, R20, R22, 0x96, !PT ;  /* 0x000000141a147212 */ /* 0x000fe400078e9616 */
[----:B------:R-:W-:-:S04]  /*2f50*/  LOP3.LUT R22, R50, R49, R51, 0xe8, !PT ;  /* 0x0000003132167212 */ /* 0x000fc800078ee833 */
[----:B------:R-:W-:Y:S02]  /*2f60*/  IADD3 R48, PT, PT, R25, R20, R22 ;  /* 0x0000001419307210 */ /* 0x000fe40007ffe016 */
[C-C-:B------:R-:W-:Y:S02]  /*2f70*/  SHF.L.W.U32.HI R20, R46.reuse, 0x1a, R46.reuse ;  /* 0x0000001a2e147819 */ /* 0x140fe40000010e2e */
[C-C-:B------:R-:W-:Y:S02]  /*2f80*/  SHF.L.W.U32.HI R25, R46.reuse, 0x15, R46.reuse ;  /* 0x000000152e197819 */ /* 0x140fe40000010e2e */
[----:B------:R-:W-:Y:S02]  /*2f90*/  SHF.L.W.U32.HI R22, R46, 0x7, R46 ;  /* 0x000000072e167819 */ /* 0x000fe40000010e2e */
[----:B------:R-:W-:Y:S02]  /*2fa0*/  SHF.L.W.U32.HI R26, R48, 0xa, R48 ;  /* 0x0000000a301a7819 */ /* 0x000fe40000010e30 */
[----:B------:R-:W-:-:S02]  /*2fb0*/  LOP3.LUT R20, R22, R20, R25, 0x96, !PT ;  /* 0x0000001416147212 */ /* 0x000fc400078e9619 */
[----:B------:R-:W-:Y:S02]  /*2fc0*/  LOP3.LUT R22, R24, R46, R47, 0xb8, !PT ;  /* 0x0000002e18167212 */ /* 0x000fe400078eb82f */
[--C-:B------:R-:W-:Y:S02]  /*2fd0*/  SHF.L.W.U32.HI R25, R48, 0x13, R48.reuse ;  /* 0x0000001330197819 */ /* 0x100fe40000010e30 */
[----:B------:R-:W-:Y:S02]  /*2fe0*/  IADD3 R20, PT, PT, R20, R22, R27 ;  /* 0x0000001614147210 */ /* 0x000fe40007ffe01b */
[----:B------:R-:W-:Y:S02]  /*2ff0*/  SHF.L.W.U32.HI R22, R48, 0x1e, R48 ;  /* 0x0000001e30167819 */ /* 0x000fe40000010e30 */
[----:B------:R-:W-:Y:S02]  /*3000*/  IADD3 R20, PT, PT, R23, R20, R21 ;  /* 0x0000001417147210 */ /* 0x000fe40007ffe015 */
[----:B------:R-:W-:-:S02]  /*3010*/  LOP3.LUT R25, R26, R22, R25, 0x96, !PT ;  /* 0x000000161a197212 */ /* 0x000fc400078e9619 */
[----:B------:R-:W-:Y:S01]  /*3020*/  LOP3.LUT R21, R51, R50, R48, 0xe8, !PT ;  /* 0x0000003233157212 */ /* 0x000fe200078ee830 */
[----:B------:R-:W-:-:S03]  /*3030*/  IMAD.IADD R27, R20, 0x1, R49 ;  /* 0x00000001141b7824 */ /* 0x000fc600078e0231 */
[----:B------:R-:W-:Y:S01]  /*3040*/  IADD3 R49, PT, PT, R20, R25, R21 ;  /* 0x0000001914317210 */ /* 0x000fe20007ffe015 */
[----:B------:R-:W-:Y:S06]  /*3050*/  @P0 BRA `(.L_x_4) ;  /* 0xfffffffc00000947 */ /* 0x000fec000383ffff */
[----:B------:R-:W-:Y:S01]  /*3060*/  IMAD.IADD R21, R40, 0x1, R51 ;  /* 0x0000000128157824 */ /* 0x000fe200078e0233 */
[----:B------:R-:W0:Y:S01]  /*3070*/  LDCU UR4, c[0x0][0x3a8] ;  /* 0x00007500ff0477ac */ /* 0x000e220008000800 */
[----:B------:R-:W-:Y:S02]  /*3080*/  IMAD.IADD R20, R38, 0x1, R50 ;  /* 0x0000000126147824 */ /* 0x000fe400078e0232 */
[----:B------:R-:W-:Y:S01]  /*3090*/  IMAD.IADD R30, R30, 0x1, R24 ;  /* 0x000000011e1e7824 */ /* 0x000fe200078e0218 */
[--C-:B------:R-:W-:Y:S01]  /*30a0*/  SHF.R.U32.HI R22, RZ, 0x18, R21.reuse ;  /* 0x00000018ff167819 */ /* 0x100fe20000011615 */
[----:B------:R-:W-:Y:S01]  /*30b0*/  IMAD.IADD R42, R42, 0x1, R48 ;  /* 0x000000012a2a7824 */ /* 0x000fe200078e0230 */
[----:B------:R-:W-:Y:S01]  /*30c0*/  SHF.R.U32.HI R25, RZ, 0x10, R21 ;  /* 0x00000010ff197819 */ /* 0x000fe20000011615 */
[----:B------:R-:W-:Y:S01]  /*30d0*/  IMAD.IADD R36, R36, 0x1, R27 ;  /* 0x0000000124247824 */ /* 0x000fe200078e021b */
[----:B------:R-:W-:Y:S01]  /*30e0*/  SHF.R.U32.HI R24, RZ, 0x8, R21 ;  /* 0x00000008ff187819 */ /* 0x000fe20000011615 */
[----:B------:R-:W-:Y:S01]  /*30f0*/  IMAD.IADD R44, R44, 0x1, R49 ;  /* 0x000000012c2c7824 */ /* 0x000fe200078e0231 */
[--C-:B------:R-:W-:Y:S01]  /*3100*/  SHF.R.U32.HI R23, RZ, 0x18, R20.reuse ;  /* 0x00000018ff177819 */ /* 0x100fe20000011614 */
[----:B------:R-:W-:Y:S01]  /*3110*/  IMAD.IADD R32, R32, 0x1, R47 ;  /* 0x0000000120207824 */ /* 0x000fe200078e022f */
[----:B------:R-:W-:Y:S01]  /*3120*/  SHF.R.U32.HI R26, RZ, 0x10, R20 ;  /* 0x00000010ff1a7819 */ /* 0x000fe20000011614 */
[----:B------:R-:W-:Y:S01]  /*3130*/  IMAD.IADD R34, R34, 0x1, R46 ;  /* 0x0000000122227824 */ /* 0x000fe200078e022e */
[----:B------:R-:W-:-:S02]  /*3140*/  SHF.R.U32.HI R27, RZ, 0x8, R20 ;  /* 0x00000008ff1b7819 */ /* 0x000fc40000011614 */
[----:B------:R-:W-:Y:S02]  /*3150*/  PRMT R22, R22, 0x3340, R25 ;  /* 0x0000334016167816 */ /* 0x000fe40000000019 */
[----:B------:R-:W-:Y:S01]  /*3160*/  PRMT R21, R24, 0x3340, R21 ;  /* 0x0000334018157816 */ /* 0x000fe20000000015 */
[----:B0-----:R-:W-:Y:S01]  /*3170*/  UISETP.NE.AND UP0, UPT, UR4, URZ, UPT ;  /* 0x000000ff0400728c */ /* 0x001fe2000bf05270 */
[--C-:B------:R-:W-:Y:S02]  /*3180*/  SHF.R.U32.HI R24, RZ, 0x18, R42.reuse ;  /* 0x00000018ff187819 */ /* 0x100fe4000001162a */
[----:B------:R-:W-:Y:S02]  /*3190*/  SHF.R.U32.HI R25, RZ, 0x10, R42 ;  /* 0x00000010ff197819 */ /* 0x000fe4000001162a */
[----:B------:R-:W-:Y:S02]  /*31a0*/  PRMT R23, R23, 0x3340, R26 ;  /* 0x0000334017177816 */ /* 0x000fe4000000001a */
[----:B------:R-:W-:-:S02]  /*31b0*/  PRMT R20, R27, 0x3340, R20 ;  /* 0x000033401b147816 */ /* 0x000fc40000000014 */
[----:B------:R-:W-:Y:S02]  /*31c0*/  SHF.R.U32.HI R49, RZ, 0x8, R42 ;  /* 0x00000008ff317819 */ /* 0x000fe4000001162a */
[--C-:B------:R-:W-:Y:S02]  /*31d0*/  SHF.R.U32.HI R26, RZ, 0x18, R44.reuse ;  /* 0x00000018ff1a7819 */ /* 0x100fe4000001162c */
[----:B------:R-:W-:Y:S02]  /*31e0*/  SHF.R.U32.HI R27, RZ, 0x10, R44 ;  /* 0x00000010ff1b7819 */ /* 0x000fe4000001162c */
[----:B------:R-:W-:Y:S02]  /*31f0*/  PRMT R24, R24, 0x3340, R25 ;  /* 0x0000334018187816 */ /* 0x000fe40000000019 */
[----:B------:R-:W-:Y:S02]  /*3200*/  PRMT R25, R49, 0x3340, R42 ;  /* 0x0000334031197816 */ /* 0x000fe4000000002a */
[----:B------:R-:W-:-:S02]  /*3210*/  PRMT R26, R26, 0x3340, R27 ;  /* 0x000033401a1a7816 */ /* 0x000fc4000000001b */
[--C-:B------:R-:W-:Y:S02]  /*3220*/  SHF.R.U32.HI R38, RZ, 0x18, R32.reuse ;  /* 0x00000018ff267819 */ /* 0x100fe40000011620 */
[----:B------:R-:W-:Y:S02]  /*3230*/  SHF.R.U32.HI R49, RZ, 0x10, R32 ;  /* 0x00000010ff317819 */ /* 0x000fe40000011620 */
[----:B------:R-:W-:Y:S02]  /*3240*/  SHF.R.U32.HI R47, RZ, 0x8, R44 ;  /* 0x00000008ff2f7819 */ /* 0x000fe4000001162c */
[--C-:B------:R-:W-:Y:S02]  /*3250*/  SHF.R.U32.HI R27, RZ, 0x18, R30.reuse ;  /* 0x00000018ff1b7819 */ /* 0x100fe4000001161e */
[--C-:B------:R-:W-:Y:S02]  /*3260*/  SHF.R.U32.HI R40, RZ, 0x10, R30.reuse ;  /* 0x00000010ff287819 */ /* 0x100fe4000001161e */
[----:B------:R-:W-:-:S02]  /*3270*/  SHF.R.U32.HI R42, RZ, 0x8, R30 ;  /* 0x00000008ff2a7819 */ /* 0x000fc4000001161e */
[----:B------:R-:W-:Y:S02]  /*3280*/  SHF.R.U32.HI R51, RZ, 0x8, R32 ;  /* 0x00000008ff337819 */ /* 0x000fe40000011620 */
[----:B------:R-:W-:Y:S02]  /*3290*/  PRMT R38, R38, 0x3340, R49 ;  /* 0x0000334026267816 */ /* 0x000fe40000000031 */
[----:B------:R-:W-:Y:S02]  /*32a0*/  PRMT R47, R47, 0x3340, R44 ;  /* 0x000033402f2f7816 */ /* 0x000fe4000000002c */
[----:B------:R-:W-:Y:S02]  /*32b0*/  PRMT R27, R27, 0x3340, R40 ;  /* 0x000033401b1b7816 */ /* 0x000fe40000000028 */
[----:B------:R-:W-:Y:S02]  /*32c0*/  PRMT R30, R42, 0x3340, R30 ;  /* 0x000033402a1e7816 */ /* 0x000fe4000000001e */
[----:B------:R-:W-:-:S02]  /*32d0*/  PRMT R49, R51, 0x3340, R32 ;  /* 0x0000334033317816 */ /* 0x000fc40000000020 */
[--C-:B------:R-:W-:Y:S02]  /*32e0*/  SHF.R.U32.HI R32, RZ, 0x18, R34.reuse ;  /* 0x00000018ff207819 */ /* 0x100fe40000011622 */
[--C-:B------:R-:W-:Y:S02]  /*32f0*/  SHF.R.U32.HI R44, RZ, 0x10, R34.reuse ;  /* 0x00000010ff2c7819 */ /* 0x100fe40000011622 */
[----:B------:R-:W-:Y:S02]  /*3300*/  SHF.R.U32.HI R46, RZ, 0x8, R34 ;  /* 0x00000008ff2e7819 */ /* 0x000fe40000011622 */
[--C-:B------:R-:W-:Y:S02]  /*3310*/  SHF.R.U32.HI R40, RZ, 0x18, R36.reuse ;  /* 0x00000018ff287819 */ /* 0x100fe40000011624 */
[--C-:B------:R-:W-:Y:S02]  /*3320*/  SHF.R.U32.HI R51, RZ, 0x10, R36.reuse ;  /* 0x00000010ff337819 */ /* 0x100fe40000011624 */
[----:B------:R-:W-:-:S02]  /*3330*/  SHF.R.U32.HI R42, RZ, 0x8, R36 ;  /* 0x00000008ff2a7819 */ /* 0x000fc40000011624 */
[----:B------:R-:W-:Y:S02]  /*3340*/  PRMT R32, R32, 0x3340, R44 ;  /* 0x0000334020207816 */ /* 0x000fe4000000002c */
[----:B------:R-:W-:Y:S02]  /*3350*/  PRMT R46, R46, 0x3340, R34 ;  /* 0x000033402e2e7816 */ /* 0x000fe40000000022 */
[----:B------:R-:W-:Y:S02]  /*3360*/  PRMT R51, R40, 0x3340, R51 ;  /* 0x0000334028337816 */ /* 0x000fe40000000033 */
[----:B------:R-:W-:Y:S02]  /*3370*/  PRMT R42, R42, 0x3340, R36 ;  /* 0x000033402a2a7816 */ /* 0x000fe40000000024 */
[----:B------:R-:W-:Y:S02]  /*3380*/  PRMT R23, R23, 0x5410, R20 ;  /* 0x0000541017177816 */ /* 0x000fe40000000014 */
[----:B------:R-:W-:-:S02]  /*3390*/  PRMT R22, R22, 0x5410, R21 ;  /* 0x0000541016167816 */ /* 0x000fc40000000015 */
[----:B------:R-:W-:Y:S02]  /*33a0*/  PRMT R21, R24, 0x5410, R25 ;  /* 0x0000541018157816 */ /* 0x000fe40000000019 */
[----:B------:R-:W-:Y:S02]  /*33b0*/  PRMT R20, R26, 0x5410, R47 ;  /* 0x000054101a147816 */ /* 0x000fe4000000002f */
[----:B------:R-:W-:Y:S01]  /*33c0*/  PRMT R27, R27, 0x5410, R30 ;  /* 0x000054101b1b7816 */ /* 0x000fe2000000001e */
[----:B------:R-:W-:Y:S01]  /*33d0*/  IMAD.MOV.U32 R30, RZ, RZ, RZ ;  /* 0x000000ffff1e7224 */ /* 0x000fe200078e00ff */
[----:B------:R-:W-:Y:S01]  /*33e0*/  PRMT R26, R38, 0x5410, R49 ;  /* 0x00005410261a7816 */ /* 0x000fe20000000031 */
[----:B------:R0:W-:Y:S01]  /*33f0*/  STL.128 [R1+0x100], R20 ;  /* 0x0001001401007387 */ /* 0x0001e20000100c00 */
[----:B------:R-:W-:Y:S02]  /*3400*/  PRMT R25, R32, 0x5410, R46 ;  /* 0x0000541020197816 */ /* 0x000fe4000000002e */
[----:B------:R-:W-:-:S05]  /*3410*/  PRMT R24, R51, 0x5410, R42 ;  /* 0x0000541033187816 */ /* 0x000fca000000002a */
[----:B------:R0:W-:Y:S01]  /*3420*/  STL.128 [R1+0x110], R24 ;  /* 0x0001101801007387 */ /* 0x0001e20000100c00 */
[----:B------:R-:W-:Y:S05]  /*3430*/  BRA.U !UP0, `(.L_x_5) ;  /* 0x0000000108bc7547 */ /* 0x000fea000b800000 */
[----:B------:R-:W1:Y:S01]  /*3440*/  LDCU.U8 UR4, c[0x0][0x3ac] ;  /* 0x00007580ff0477ac */ /* 0x000e620008000000 */
[----:B------:R-:W-:Y:S01]  /*3450*/  BSSY.RECONVERGENT B1, `(.L_x_6) ;  /* 0x0000026000017945 */ /* 0x000fe20003800200 */
[----:B0-----:R-:W-:Y:S01]  /*3460*/  IMAD.MOV.U32 R20, RZ, RZ, RZ ;  /* 0x000000ffff147224 */ /* 0x001fe200078e00ff */
[----:B-1----:R-:W-:-:S06]  /*3470*/  UPRMT UR4, UR4, 0x8880, URZ ;  /* 0x0000888004047896 */ /* 0x002fcc00080000ff */
[----:B------:R-:W-:-:S13]  /*3480*/  ISETP.NE.AND P0, PT, RZ, UR4, PT ;  /* 0x00000004ff007c0c */ /* 0x000fda000bf05270 */
.L_x_7:
[----:B------:R-:W-:Y:S01]  /*3490*/  @P0 IMAD.IADD R23, R1, 0x1, R20 ;  /* 0x0000000101170824 */ /* 0x000fe200078e0214 */
[----:B------:R-:W0:Y:S01]  /*34a0*/  LDC R27, c[0x0][0x3a8] ;  /* 0x0000ea00ff1b7b82 */ /* 0x000e220000000800 */
[----:B------:R-:W1:Y:S03]  /*34b0*/  LDCU.64 UR4, c[0x0][0x3a0] ;  /* 0x00007400ff0477ac */ /* 0x000e660008000a00 */
[----:B------:R2:W3:Y:S01]  /*34c0*/  @P0 LDL.U8 R21, [R23+0x100] ;  /* 0x0001000017150983 */ /* 0x0004e20000100000 */
[C---:B-1----:R-:W-:Y:S02]  /*34d0*/  IADD3 R24, P1, PT, R20.reuse, UR4, RZ ;  /* 0x0000000414187c10 */ /* 0x042fe4000ff3e0ff */
[----:B0-----:R-:W-:-:S03]  /*34e0*/  @!P0 IADD3 R22, PT, PT, R20, 0x20, -R27 ;  /* 0x0000002014168810 */ /* 0x001fc60007ffe81b */
[----:B------:R-:W-:Y:S02]  /*34f0*/  IMAD.X R25, RZ, RZ, UR5, P1 ;  /* 0x00000005ff197e24 */ /* 0x000fe400088e06ff */
[----:B------:R-:W-:-:S03]  /*3500*/  @!P0 IMAD.IADD R26, R1, 0x1, R22 ;  /* 0x00000001011a8824 */ /* 0x000fc600078e0216 */
[----:B------:R-:W2:Y:S01]  /*3510*/  LDG.E.U8 R24, desc[UR6][R24.64] ;  /* 0x0000000618187981 */ /* 0x000ea2000c1e1100 */
[----:B------:R-:W0:Y:S03]  /*3520*/  LDCU.S8 UR4, c[0x0][0x3ad] ;  /* 0x000075a0ff0477ac */ /* 0x000e260008000200 */
[----:B------:R-:W3:Y:S01]  /*3530*/  @!P0 LDL.U8 R21, [R26+0x100] ;  /* 0x000100001a158983 */ /* 0x000ee20000100000 */
[----:B0-----:R-:W-:-:S13]  /*3540*/  ISETP.NE.AND P1, PT, RZ, UR4, PT ;  /* 0x00000004ff007c0c */ /* 0x001fda000bf25270 */
[----:B--2---:R-:W-:-:S05]  /*3550*/  @P1 VIADD R23, R24, 0xffffffbf ;  /* 0xffffffbf18171836 */ /* 0x004fca0000000000 */
[----:B------:R-:W-:-:S04]  /*3560*/  @P1 LOP3.LUT R23, R23, 0xff, RZ, 0xc0, !PT ;  /* 0x000000ff17171812 */ /* 0x000fc800078ec0ff */
[----:B------:R-:W-:-:S13]  /*3570*/  ISETP.GE.U32.OR P3, PT, R23, 0x1a, !P1 ;  /* 0x0000001a1700780c */ /* 0x000fda0004f66470 */
[----:B------:R-:W-:-:S05]  /*3580*/  @!P3 VIADD R24, R24, 0x20 ;  /* 0x000000201818b836 */ /* 0x000fca0000000000 */
[----:B------:R-:W-:-:S04]  /*3590*/  @P1 LOP3.LUT R23, R24, 0xff, RZ, 0xc0, !PT ;  /* 0x000000ff18171812 */ /* 0x000fc800078ec0ff */
[----:B------:R-:W-:-:S04]  /*35a0*/  @P1 ISETP.NE.AND P3, PT, R23, 0x6c, PT ;  /* 0x0000006c1700180c */ /* 0x000fc80003f65270 */
[----:B------:R-:W-:Y:S01]  /*35b0*/  @P1 SEL R23, R24, 0x4c, P3 ;  /* 0x0000004c18171807 */ /* 0x000fe20001800000 */
[----:B------:R-:W-:-:S03]  /*35c0*/  VIADD R20, R20, 0x1 ;  /* 0x0000000114147836 */ /* 0x000fc60000000000 */
[----:B------:R-:W-:-:S04]  /*35d0*/  @P1 PRMT R24, R23, 0x7610, R24 ;  /* 0x0000761017181816 */ /* 0x000fc80000000018 */
[----:B------:R-:W-:Y:S01]  /*35e0*/  LOP3.LUT R24, R24, 0xff, RZ, 0xc0, !PT ;  /* 0x000000ff18187812 */ /* 0x000fe200078ec0ff */
[----:B---3--:R-:W-:-:S05]  /*35f0*/  @P1 VIADD R22, R21, 0xffffffbf ;  /* 0xffffffbf15161836 */ /* 0x008fca0000000000 */
[----:B------:R-:W-:-:S04]  /*3600*/  @P1 LOP3.LUT R22, R22, 0xff, RZ, 0xc0, !PT ;  /* 0x000000ff16161812 */ /* 0x000fc800078ec0ff */
[----:B------:R-:W-:-:S13]  /*3610*/  ISETP.GE.U32.OR P2, PT, R22, 0x1a, !P1 ;  /* 0x0000001a1600780c */ /* 0x000fda0004f46470 */
[----:B------:R-:W-:-:S05]  /*3620*/  @!P2 VIADD R21, R21, 0x20 ;  /* 0x000000201515a836 */ /* 0x000fca0000000000 */
[----:B------:R-:W-:-:S04]  /*3630*/  @P1 LOP3.LUT R22, R21, 0xff, RZ, 0xc0, !PT ;  /* 0x000000ff15161812 */ /* 0x000fc800078ec0ff */
[----:B------:R-:W-:-:S04]  /*3640*/  @P1 ISETP.NE.AND P2, PT, R22, 0x6c, PT ;  /* 0x0000006c1600180c */ /* 0x000fc80003f45270 */
[----:B------:R-:W-:-:S04]  /*3650*/  @P1 SEL R22, R21, 0x4c, P2 ;  /* 0x0000004c15161807 */ /* 0x000fc80001000000 */
[----:B------:R-:W-:-:S04]  /*3660*/  @P1 PRMT R21, R22, 0x7610, R21 ;  /* 0x0000761016151816 */ /* 0x000fc80000000015 */
[----:B------:R-:W-:Y:S02]  /*3670*/  LOP3.LUT R21, R21, 0xff, RZ, 0xc0, !PT ;  /* 0x000000ff15157812 */ /* 0x000fe400078ec0ff */
[----:B------:R-:W-:Y:S02]  /*3680*/  ISETP.GE.U32.AND P1, PT, R20, R27, PT ;  /* 0x0000001b1400720c */ /* 0x000fe40003f26070 */
[----:B------:R-:W-:-:S13]  /*3690*/  ISETP.EQ.AND P2, PT, R21, R24, PT ;  /* 0x000000181500720c */ /* 0x000fda0003f42270 */
[----:B------:R-:W-:Y:S05]  /*36a0*/  @!P1 BRA P2, `(.L_x_7) ;  /* 0xfffffffc00789947 */ /* 0x000fea000103ffff */
[----:B------:R-:W-:Y:S05]  /*36b0*/  BSYNC.RECONVERGENT B1 ;  /* 0x0000000000017941 */ /* 0x000fea0003800200 */
.L_x_6:
[----:B------:R-:W-:Y:S01]  /*36c0*/  ISETP.NE.AND P0, PT, R21, R24, PT ;  /* 0x000000181500720c */ /* 0x000fe20003f05270 */
[----:B------:R-:W-:-:S12]  /*36d0*/  IMAD.MOV.U32 R30, RZ, RZ, R2 ;  /* 0x000000ffff1e7224 */ /* 0x000fd800078e0002 */
[----:B------:R-:W-:Y:S05]  /*36e0*/  @!P0 BRA `(.L_x_5) ;  /* 0x0000000000108947 */ /* 0x000fea0003800000 */
[----:B------:R-:W-:-:S05]  /*36f0*/  VIADD R2, R2, 0x1 ;  /* 0x0000000102027836 */ /* 0x000fca0000000000 */
[----:B------:R-:W-:-:S13]  /*3700*/  ISETP.NE.AND P0, PT, R2, 0x3e8, PT ;  /* 0x000003e80200780c */ /* 0x000fda0003f05270 */
[----:B------:R-:W-:Y:S05]  /*3710*/  @P0 BRA `(.L_x_8) ;  /* 0xffffffd000b00947 */ /* 0x000fea000383ffff */
[----:B------:R-:W-:Y:S05]  /*3720*/  EXIT ;  /* 0x000000000000794d */ /* 0x000fea0003800000 */
.L_x_5:
[----:B------:R-:W-:Y:S05]  /*3730*/  BSYNC.RECONVERGENT B0 ;  /* 0x0000000000007941 */ /* 0x000fea0003800200 */
.L_x_0:
[----:B------:R-:W1:Y:S01]  /*3740*/  LDCU.64 UR4, c[0x0][0x3b0] ;  /* 0x00007600ff0477ac */ /* 0x000e620008000a00 */
[----:B------:R-:W-:Y:S02]  /*3750*/  IMAD.MOV.U32 R7, RZ, RZ, 0x1 ;  /* 0x00000001ff077424 */ /* 0x000fe400078e00ff */
[----:B------:R-:W-:Y:S02]  /*3760*/  IMAD.MOV.U32 R6, RZ, RZ, RZ ;  /* 0x000000ffff067224 */ /* 0x000fe400078e00ff */
[----:B-1----:R-:W-:Y:S02]  /*3770*/  IMAD.U32 R4, RZ, RZ, UR4 ;  /* 0x00000004ff047e24 */ /* 0x002fe4000f8e00ff */
[----:B------:R-:W-:-:S05]  /*3780*/  IMAD.U32 R5, RZ, RZ, UR5 ;  /* 0x00000005ff057e24 */ /* 0x000fca000f8e00ff */
[----:B------:R-:W2:Y:S02]  /*3790*/  ATOMG.E.CAS.STRONG.GPU PT, R4, [R4], R6, R7 ;  /* 0x00000006040473a9 */ /* 0x000ea400001ee107 */
[----:B--2---:R-:W-:-:S13]  /*37a0*/  ISETP.NE.AND P0, PT, R4, RZ, PT ;  /* 0x000000ff0400720c */ /* 0x004fda0003f05270 */
[----:B------:R-:W-:Y:S05]  /*37b0*/  @P0 EXIT ;  /* 0x000000000000094d */ /* 0x000fea0003800000 */
[----:B------:R-:W1:Y:S01]  /*37c0*/  LDC.64 R4, c[0x0][0x380] ;  /* 0x0000e000ff047b82 */ /* 0x000e620000000a00 */
[----:B------:R-:W-:-:S05]  /*37d0*/  VIADD R7, R30, 0x1 ;  /* 0x000000011e077836 */ /* 0x000fca0000000000 */
[C---:B------:R-:W-:Y:S02]  /*37e0*/  SHF.R.U64 R11, R7.reuse, 0x8, RZ ;  /* 0x00000008070b7819 */ /* 0x040fe400000012ff */
[C---:B------:R-:W-:Y:S01]  /*37f0*/  SHF.R.U64 R9, R7.reuse, 0x10, RZ ;  /* 0x0000001007097819 */ /* 0x040fe200000012ff */
[----:B-1----:R1:W-:Y:S04]  /*3800*/  STG.E.U8 desc[UR6][R4.64+0xa], R3 ;  /* 0x00000a0304007986 */ /* 0x0023e8000c101106 */
[----:B------:R-:W-:Y:S04]  /*3810*/  STG.E.U8 desc[UR6][R4.64], R61 ;  /* 0x0000003d04007986 */ /* 0x000fe8000c101106 */
[----:B------:R-:W-:Y:S01]  /*3820*/  STG.E.U8 desc[UR6][R4.64+0x1], R59 ;  /* 0x0000013b04007986 */ /* 0x000fe2000c101106 */
[----:B-1----:R-:W-:-:S03]  /*3830*/  SHF.R.U64 R3, R7, 0x18, RZ ;  /* 0x0000001807037819 */ /* 0x002fc600000012ff */
[----:B------:R-:W-:Y:S04]  /*3840*/  STG.E.U8 desc[UR6][R4.64+0x2], R57 ;  /* 0x0000023904007986 */ /* 0x000fe8000c101106 */
        /* <DEDUP_REMOVED lines=15> */
[----:B------:R-:W-:Y:S04]  /*3940*/  STG.E.U8 desc[UR6][R4.64+0x14], RZ ;  /* 0x000014ff04007986 */ /* 0x000fe8000c101106 */
[----:B------:R-:W-:Y:S04]  /*3950*/  STG.E.U8 desc[UR6][R4.64+0x15], RZ ;  /* 0x000015ff04007986 */ /* 0x000fe8000c101106 */
[----:B------:R-:W-:Y:S04]  /*3960*/  STG.E.U8 desc[UR6][R4.64+0x16], RZ ;  /* 0x000016ff04007986 */ /* 0x000fe8000c101106 */
[----:B------:R-:W-:Y:S04]  /*3970*/  STG.E.U8 desc[UR6][R4.64+0x17], RZ ;  /* 0x000017ff04007986 */ /* 0x000fe8000c101106 */
[----:B------:R-:W-:Y:S01]  /*3980*/  STG.E.U8 desc[UR6][R4.64+0x13], R3 ;  /* 0x0000130304007986 */ /* 0x000fe2000c101106 */
[----:B------:R-:W-:Y:S05]  /*3990*/  EXIT ;  /* 0x000000000000794d */ /* 0x000fea0003800000 */
.L_x_9:
[----:B------:R-:W-:-:S00]  /*39a0*/  BRA `(.L_x_9) ;  /* 0xfffffffc00fc7947 */ /* 0x000fc0000383ffff */
[----:B------:R-:W-:-:S00]  /*39b0*/  NOP ;  /* 0x0000000000007918 */ /* 0x000fc00000000000 */
        /* <DEDUP_REMOVED lines=12> */
.L_x_10:


//--------------------- .nv.shared.reserved.0     --------------------------
	.section	.nv.shared.reserved.0,"aw",@nobits
	.weak		__nv_reservedSMEM_offset_0_alias
	.size		__nv_reservedSMEM_offset_0_alias, 0, 64
	.other		__nv_reservedSMEM_offset_0_alias,@"STO_CUDA_RESERVED_SHARED STV_DEFAULT"
__nv_reservedSMEM_offset_0_alias:
	.zero		0
	.zero		64


//--------------------- .nv.constant0._Z13vanity_kernelPhPKhS1_S1_S1_jbbPi --------------------------
	.section	.nv.constant0._Z13vanity_kernelPhPKhS1_S1_S1_jbbPi,"a",@progbits
	.sectionflags	@""
	.align	4
.nv.constant0._Z13vanity_kernelPhPKhS1_S1_S1_jbbPi:
	.zero		952


//--------------------- SYMBOLS --------------------------

	.type		.nv.reservedSmem.offset0,@object
	.size		.nv.reservedSmem.offset0,0x4
